	.target	sm_90a

	.elftype	@"ET_EXEC"


//--------------------- .note.nv.tkinfo           --------------------------
	.section	.note.nv.tkinfo,"",@"SHT_NOTE"
	.sectionflags	@"SHF_NOTE_NV_TKINFO"
	.tkinfo
        /*0018*/ 	.word	0x00000002
        /*0030*/ 	.string	""
        /*0030*/ 	.string	"ptxas"
        /*0030*/ 	.string	"Cuda compilation tools, release 13.0, V13.0.88"
        /*0030*/ 	.string	"Build cuda_13.0.r13.0/compiler.36424714_0"
        /*0030*/ 	.string	"-arch sm_90a -m 64 "



//--------------------- .note.nv.cuinfo           --------------------------
	.section	.note.nv.cuinfo,"",@"SHT_NOTE"
	.sectionflags	@"SHF_NOTE_NV_CUINFO"
        /*0018*/ 	.short	0x0002
        /*001a*/ 	.short	0x005a
        /*001c*/ 	.short	0x0082
	.zero		2


//--------------------- .nv.info                  --------------------------
	.section	.nv.info,"",@"SHT_CUDA_INFO"
	.align	4


	//----- nvinfo : EIATTR_REGCOUNT
	.align		4
        /*0000*/ 	.byte	0x04, 0x2f
        /*0002*/ 	.short	(.L_15 - .L_14)
	.align		4
.L_14:
        /*0004*/ 	.word	index@(_ZN7cutlass13device_kernelINS_4gemm6kernel13GemmUniversalIN4cute5tupleIJiiiiEEENS1_10collective13CollectiveMmaINS1_34MainloopSm90TmaGmmaWarpSpecializedILi2ENS5_IJNS4_1CILi4EEENSA_ILi2EEENSA_ILi1EEEEEENS1_35KernelTmaWarpSpecializedCooperativeEEENS5_IJNSA_ILi128EEESH_NSA_ILi64EEEEEENS_6half_tENS5_IJlSD_lEEESK_SL_NS4_8TiledMMAINS4_8MMA_AtomIJNS4_4SM904GMMA26MMA_64x128x16_F32F16F16_SSILNSP_5MajorE0ELSR_0ELNSP_7ScaleInE1ELSS_1EEEEEENS4_6LayoutINS5_IJSC_SD_SD_EEENS5_IJSD_NSA_ILi0EEESX_EEEEENS5_IJNS4_10UnderscoreES10_S10_EEEEENS4_23SM90_TMA_LOAD_MULTICASTENS4_14ComposedLayoutINS4_7SwizzleILi3ELi4ELi3EEENS4_18smem_ptr_flag_bitsILi16EEENSV_INS5_IJNSA_ILi8EEESI_EEENS5_IJSI_SD_EEEEEEEvNS4_8identityES13_S1D_vS1E_EENS_8epilogue10collective6detail29Sm90TmaWarpSpecializedAdapterINS1H_15DefaultEpilogueISK_SL_SL_NS1G_6thread17LinearCombinationISK_Li1EffLNS1L_9ScaleType4KindE0ELNS_15FloatRoundStyleE2ESK_EENS1_15EpilogueDefaultEEEEEvvEEEEvNT_6ParamsE)
        /*0008*/ 	.word	0x000000a8


	//----- nvinfo : EIATTR_FRAME_SIZE
	.align		4
.L_15:
        /*000c*/ 	.byte	0x04, 0x11
        /*000e*/ 	.short	(.L_17 - .L_16)
	.align		4
.L_16:
        /*0010*/ 	.word	index@(_ZN7cutlass13device_kernelINS_4gemm6kernel13GemmUniversalIN4cute5tupleIJiiiiEEENS1_10collective13CollectiveMmaINS1_34MainloopSm90TmaGmmaWarpSpecializedILi2ENS5_IJNS4_1CILi4EEENSA_ILi2EEENSA_ILi1EEEEEENS1_35KernelTmaWarpSpecializedCooperativeEEENS5_IJNSA_ILi128EEESH_NSA_ILi64EEEEEENS_6half_tENS5_IJlSD_lEEESK_SL_NS4_8TiledMMAINS4_8MMA_AtomIJNS4_4SM904GMMA26MMA_64x128x16_F32F16F16_SSILNSP_5MajorE0ELSR_0ELNSP_7ScaleInE1ELSS_1EEEEEENS4_6LayoutINS5_IJSC_SD_SD_EEENS5_IJSD_NSA_ILi0EEESX_EEEEENS5_IJNS4_10UnderscoreES10_S10_EEEEENS4_23SM90_TMA_LOAD_MULTICASTENS4_14ComposedLayoutINS4_7SwizzleILi3ELi4ELi3EEENS4_18smem_ptr_flag_bitsILi16EEENSV_INS5_IJNSA_ILi8EEESI_EEENS5_IJSI_SD_EEEEEEEvNS4_8identityES13_S1D_vS1E_EENS_8epilogue10collective6detail29Sm90TmaWarpSpecializedAdapterINS1H_15DefaultEpilogueISK_SL_SL_NS1G_6thread17LinearCombinationISK_Li1EffLNS1L_9ScaleType4KindE0ELNS_15FloatRoundStyleE2ESK_EENS1_15EpilogueDefaultEEEEEvvEEEEvNT_6ParamsE)
        /*0014*/ 	.word	0x00000000


	//----- nvinfo : EIATTR_MIN_STACK_SIZE
	.align		4
.L_17:
        /*0018*/ 	.byte	0x04, 0x12
        /*001a*/ 	.short	(.L_19 - .L_18)
	.align		4
.L_18:
        /*001c*/ 	.word	index@(_ZN7cutlass13device_kernelINS_4gemm6kernel13GemmUniversalIN4cute5tupleIJiiiiEEENS1_10collective13CollectiveMmaINS1_34MainloopSm90TmaGmmaWarpSpecializedILi2ENS5_IJNS4_1CILi4EEENSA_ILi2EEENSA_ILi1EEEEEENS1_35KernelTmaWarpSpecializedCooperativeEEENS5_IJNSA_ILi128EEESH_NSA_ILi64EEEEEENS_6half_tENS5_IJlSD_lEEESK_SL_NS4_8TiledMMAINS4_8MMA_AtomIJNS4_4SM904GMMA26MMA_64x128x16_F32F16F16_SSILNSP_5MajorE0ELSR_0ELNSP_7ScaleInE1ELSS_1EEEEEENS4_6LayoutINS5_IJSC_SD_SD_EEENS5_IJSD_NSA_ILi0EEESX_EEEEENS5_IJNS4_10UnderscoreES10_S10_EEEEENS4_23SM90_TMA_LOAD_MULTICASTENS4_14ComposedLayoutINS4_7SwizzleILi3ELi4ELi3EEENS4_18smem_ptr_flag_bitsILi16EEENSV_INS5_IJNSA_ILi8EEESI_EEENS5_IJSI_SD_EEEEEEEvNS4_8identityES13_S1D_vS1E_EENS_8epilogue10collective6detail29Sm90TmaWarpSpecializedAdapterINS1H_15DefaultEpilogueISK_SL_SL_NS1G_6thread17LinearCombinationISK_Li1EffLNS1L_9ScaleType4KindE0ELNS_15FloatRoundStyleE2ESK_EENS1_15EpilogueDefaultEEEEEvvEEEEvNT_6ParamsE)
        /*0020*/ 	.word	0x00000000
.L_19:


//--------------------- .nv.compat                --------------------------
	.section	.nv.compat,"",@"SHT_CUDA_COMPAT_INFO"
	.align	4
        /*0000*/ 	.byte	0x02, 0x09, 0x01, 0x00, 0x02, 0x02, 0x04, 0x00, 0x02, 0x05, 0x05, 0x00, 0x03, 0x07, 0x01, 0x01
        /*0010*/ 	.byte	0x02, 0x03, 0x01, 0x00, 0x02, 0x06, 0x01, 0x00, 0x04, 0x0b, 0x08, 0x00, 0x00, 0x00, 0x00, 0x00
        /*0020*/ 	.byte	0x00, 0x00, 0x00, 0x00


//--------------------- .nv.info._ZN7cutlass13device_kernelINS_4gemm6kernel13GemmUniversalIN4cute5tupleIJiiiiEEENS1_10collective13CollectiveMmaINS1_34MainloopSm90TmaGmmaWarpSpecializedILi2ENS5_IJNS4_1CILi4EEENSA_ILi2EEENSA_ILi1EEEEEENS1_35KernelTmaWarpSpecializedCooperativeEEENS5_IJNSA_ILi128EEESH_NSA_ILi64EEEEEENS_6half_tENS5_IJlSD_lEEESK_SL_NS4_8TiledMMAINS4_8MMA_AtomIJNS4_4SM904GMMA26MMA_64x128x16_F32F16F16_SSILNSP_5MajorE0ELSR_0ELNSP_7ScaleInE1ELSS_1EEEEEENS4_6LayoutINS5_IJSC_SD_SD_EEENS5_IJSD_NSA_ILi0EEESX_EEEEENS5_IJNS4_10UnderscoreES10_S10_EEEEENS4_23SM90_TMA_LOAD_MULTICASTENS4_14ComposedLayoutINS4_7SwizzleILi3ELi4ELi3EEENS4_18smem_ptr_flag_bitsILi16EEENSV_INS5_IJNSA_ILi8EEESI_EEENS5_IJSI_SD_EEEEEEEvNS4_8identityES13_S1D_vS1E_EENS_8epilogue10collective6detail29Sm90TmaWarpSpecializedAdapterINS1H_15DefaultEpilogueISK_SL_SL_NS1G_6thread17LinearCombinationISK_Li1EffLNS1L_9ScaleType4KindE0ELNS_15FloatRoundStyleE2ESK_EENS1_15EpilogueDefaultEEEEEvvEEEEvNT_6ParamsE --------------------------
	.section	.nv.info._ZN7cutlass13device_kernelINS_4gemm6kernel13GemmUniversalIN4cute5tupleIJiiiiEEENS1_10collective13CollectiveMmaINS1_34MainloopSm90TmaGmmaWarpSpecializedILi2ENS5_IJNS4_1CILi4EEENSA_ILi2EEENSA_ILi1EEEEEENS1_35KernelTmaWarpSpecializedCooperativeEEENS5_IJNSA_ILi128EEESH_NSA_ILi64EEEEEENS_6half_tENS5_IJlSD_lEEESK_SL_NS4_8TiledMMAINS4_8MMA_AtomIJNS4_4SM904GMMA26MMA_64x128x16_F32F16F16_SSILNSP_5MajorE0ELSR_0ELNSP_7ScaleInE1ELSS_1EEEEEENS4_6LayoutINS5_IJSC_SD_SD_EEENS5_IJSD_NSA_ILi0EEESX_EEEEENS5_IJNS4_10UnderscoreES10_S10_EEEEENS4_23SM90_TMA_LOAD_MULTICASTENS4_14ComposedLayoutINS4_7SwizzleILi3ELi4ELi3EEENS4_18smem_ptr_flag_bitsILi16EEENSV_INS5_IJNSA_ILi8EEESI_EEENS5_IJSI_SD_EEEEEEEvNS4_8identityES13_S1D_vS1E_EENS_8epilogue10collective6detail29Sm90TmaWarpSpecializedAdapterINS1H_15DefaultEpilogueISK_SL_SL_NS1G_6thread17LinearCombinationISK_Li1EffLNS1L_9ScaleType4KindE0ELNS_15FloatRoundStyleE2ESK_EENS1_15EpilogueDefaultEEEEEvvEEEEvNT_6ParamsE,"",@"SHT_CUDA_INFO"
	.sectionflags	@""
	.align	4


	//----- nvinfo : EIATTR_CUDA_API_VERSION
	.align		4
        /*0000*/ 	.byte	0x04, 0x37
        /*0002*/ 	.short	(.L_21 - .L_20)
.L_20:
        /*0004*/ 	.word	0x00000082


	//----- nvinfo : EIATTR_KPARAM_INFO
	.align		4
.L_21:
        /*0008*/ 	.byte	0x04, 0x17
        /*000a*/ 	.short	(.L_23 - .L_22)
.L_22:
        /*000c*/ 	.word	0x00000000
        /*0010*/ 	.short	0x0000
        /*0012*/ 	.short	0x0070
        /*0014*/ 	.byte	0x00, 0xf0, 0x01, 0x10


	//----- nvinfo : EIATTR_SPARSE_MMA_MASK
	.align		4
.L_23:
        /*0018*/ 	.byte	0x03, 0x50
        /*001a*/ 	.short	0x0000


	//----- nvinfo : EIATTR_MAXREG_COUNT
	.align		4
        /*001c*/ 	.byte	0x03, 0x1b
        /*001e*/ 	.short	0x00a8


	//----- nvinfo : EIATTR_NUM_BARRIERS
	.align		4
        /*0020*/ 	.byte	0x02, 0x4c
        /*0022*/ 	.byte	0x01
	.zero		1


	//----- nvinfo : EIATTR_EXTERNS
	.align		4
        /*0024*/ 	.byte	0x04, 0x0f
        /*0026*/ 	.short	(.L_25 - .L_24)


	//   ....[0]....
	.align		4
.L_24:
        /*0028*/ 	.word	index@(__assertfail)


	//----- nvinfo : EIATTR_MERCURY_ISA_VERSION
	.align		4
.L_25:
        /*002c*/ 	.byte	0x03, 0x5f
        /*002e*/ 	.short	0x0101


	//----- nvinfo : EIATTR_INT_WARP_WIDE_INSTR_OFFSETS
	.align		4
        /*0030*/ 	.byte	0x04, 0x31
        /*0032*/ 	.short	(.L_27 - .L_26)


	//   ....[0]....
.L_26:
        /*0034*/ 	.word	0x00000480


	//   ....[1]....
        /*0038*/ 	.word	0x00000490


	//   ....[2]....
        /*003c*/ 	.word	0x00000640


	//   ....[3]....
        /*0040*/ 	.word	0x00001ee0


	//----- nvinfo : EIATTR_COOP_GROUP_MASK_REGIDS
	.align		4
.L_27:
        /*0044*/ 	.byte	0x04, 0x29
        /*0046*/ 	.short	(.L_29 - .L_28)


	//   ....[0]....
.L_28:
        /*0048*/ 	.word	0xffffffff


	//   ....[1]....
        /*004c*/ 	.word	0xffffffff


	//   ....[2]....
        /*0050*/ 	.word	0xffffffff


	//   ....[3]....
        /*0054*/ 	.word	0xffffffff


	//   ....[4]....
        /*0058*/ 	.word	0xffffffff


	//   ....[5]....
        /*005c*/ 	.word	0xffffffff


	//----- nvinfo : EIATTR_COOP_GROUP_INSTR_OFFSETS
	.align		4
.L_29:
        /*0060*/ 	.byte	0x04, 0x28
        /*0062*/ 	.short	(.L_31 - .L_30)


	//   ....[0]....
.L_30:
        /*0064*/ 	.word	0x00000060


	//   ....[1]....
        /*0068*/ 	.word	0x00000070


	//   ....[2]....
        /*006c*/ 	.word	0x00000130


	//   ....[3]....
        /*0070*/ 	.word	0x000002c0


	//   ....[4]....
        /*0074*/ 	.word	0x000007e0


	//   ....[5]....
        /*0078*/ 	.word	0x00001460


	//----- nvinfo : EIATTR_REG_RECONFIG
	.align		4
.L_31:
        /*007c*/ 	.byte	0x01, 0x54
	.zero		2


	//----- nvinfo : EIATTR_SYSCALL_OFFSETS
	.align		4
        /*0080*/ 	.byte	0x04, 0x46
        /*0082*/ 	.short	(.L_33 - .L_32)


	//   ....[0]....
.L_32:
        /*0084*/ 	.word	0x00001650


	//----- nvinfo : EIATTR_MBARRIER_INSTR_OFFSETS
	.align		4
.L_33:
        /*0088*/ 	.byte	0x04, 0x39
        /*008a*/ 	.short	(.L_35 - .L_34)


	//   ....[0]....
.L_34:
        /*008c*/ 	.word	0x00000250
        /*0090*/ 	.word	0x000000ff
        /*0094*/ 	.word	0x00000000
        /*0098*/ 	.short	0x0100
        /*009a*/ 	.byte	0x08
	.zero		1


	//   ....[1]....
        /*009c*/ 	.word	0x00000260
        /*00a0*/ 	.word	0x000000ff
        /*00a4*/ 	.word	0x00000010
        /*00a8*/ 	.short	0x0100
        /*00aa*/ 	.byte	0x08
	.zero		1


	//   ....[2]....
        /*00ac*/ 	.word	0x00000270
        /*00b0*/ 	.word	0x000000ff
        /*00b4*/ 	.word	0x00000008
        /*00b8*/ 	.short	0x0100
        /*00ba*/ 	.byte	0x08
	.zero		1


	//   ....[3]....
        /*00bc*/ 	.word	0x00000280
        /*00c0*/ 	.word	0x000000ff
        /*00c4*/ 	.word	0x00000018
        /*00c8*/ 	.short	0x0100
        /*00ca*/ 	.byte	0x08
	.zero		1


	//   ....[4]....
        /*00cc*/ 	.word	0x000006b0
        /*00d0*/ 	.word	0x000000ff
        /*00d4*/ 	.word	0x00000030
        /*00d8*/ 	.short	0x0100
        /*00da*/ 	.byte	0x06
	.zero		1


	//   ....[5]....
        /*00dc*/ 	.word	0x00000760
        /*00e0*/ 	.word	0x000000ff
        /*00e4*/ 	.word	0x00000038
        /*00e8*/ 	.short	0x0100
        /*00ea*/ 	.byte	0x06
	.zero		1


	//   ....[6]....
        /*00ec*/ 	.word	0x00001710
        /*00f0*/ 	.word	0x00000003
        /*00f4*/ 	.word	0x00000000
        /*00f8*/ 	.short	0x010a
        /*00fa*/ 	.byte	0x3f
	.zero		1


	//   ....[7]....
        /*00fc*/ 	.word	0x00001770
        /*0100*/ 	.word	0x00000003
        /*0104*/ 	.word	0x00000000
        /*0108*/ 	.short	0x010a
        /*010a*/ 	.byte	0x3f
	.zero		1


	//   ....[8]....
        /*010c*/ 	.word	0x00001af0
        /*0110*/ 	.word	0x00000005
        /*0114*/ 	.word	0x00000000
        /*0118*/ 	.short	0x010a
        /*011a*/ 	.byte	0x3f
	.zero		1


	//   ....[9]....
        /*011c*/ 	.word	0x00001b30
        /*0120*/ 	.word	0x00000005
        /*0124*/ 	.word	0x00000000
        /*0128*/ 	.short	0x010a
        /*012a*/ 	.byte	0x3f
	.zero		1


	//   ....[10]....
        /*012c*/ 	.word	0x00001d90
        /*0130*/ 	.word	0x00000004
        /*0134*/ 	.word	0x00000000
        /*0138*/ 	.short	0x0101
        /*013a*/ 	.byte	0x3f
	.zero		1


	//   ....[11]....
        /*013c*/ 	.word	0x00001f50
        /*0140*/ 	.word	0x00000000
        /*0144*/ 	.word	0x00000000
        /*0148*/ 	.short	0x0101
        /*014a*/ 	.byte	0x3f
	.zero		1


	//   ....[12]....
        /*014c*/ 	.word	0x00007190
        /*0150*/ 	.word	0x00000014
        /*0154*/ 	.word	0x00000010
        /*0158*/ 	.short	0x010a
        /*015a*/ 	.byte	0x3f
	.zero		1


	//   ....[13]....
        /*015c*/ 	.word	0x00007580
        /*0160*/ 	.word	0x00000004
        /*0164*/ 	.word	0x00000038
        /*0168*/ 	.short	0x0101
        /*016a*/ 	.byte	0x3f
	.zero		1


	//   ....[14]....
        /*016c*/ 	.word	0x00007ca0
        /*0170*/ 	.word	0x00000005
        /*0174*/ 	.word	0x00000000
        /*0178*/ 	.short	0x010a
        /*017a*/ 	.byte	0x3f
	.zero		1


	//   ....[15]....
        /*017c*/ 	.word	0x00007d20
        /*0180*/ 	.word	0x00000009
        /*0184*/ 	.word	0x00000000
        /*0188*/ 	.short	0x010a
        /*018a*/ 	.byte	0x3f
	.zero		1


	//   ....[16]....
        /*018c*/ 	.word	0x00007d80
        /*0190*/ 	.word	0x00000003
        /*0194*/ 	.word	0x00000000
        /*0198*/ 	.short	0x010a
        /*019a*/ 	.byte	0x3f
	.zero		1


	//   ....[17]....
        /*019c*/ 	.word	0x00007dd0
        /*01a0*/ 	.word	0x00000005
        /*01a4*/ 	.word	0x00000000
        /*01a8*/ 	.short	0x010a
        /*01aa*/ 	.byte	0x3f
	.zero		1


	//   ....[18]....
        /*01ac*/ 	.word	0x00007ea0
        /*01b0*/ 	.word	0x00000014
        /*01b4*/ 	.word	0x00000010
        /*01b8*/ 	.short	0x010a
        /*01ba*/ 	.byte	0x3f
	.zero		1


	//   ....[19]....
        /*01bc*/ 	.word	0x00007f70
        /*01c0*/ 	.word	0x00000005
        /*01c4*/ 	.word	0x00000000
        /*01c8*/ 	.short	0x010a
        /*01ca*/ 	.byte	0x3f
	.zero		1


	//----- nvinfo : EIATTR_NUM_MBARRIERS
	.align		4
.L_35:
        /*01cc*/ 	.byte	0x03, 0x38
        /*01ce*/ 	.short	0x0006


	//----- nvinfo : EIATTR_EXIT_INSTR_OFFSETS
	.align		4
        /*01d0*/ 	.byte	0x04, 0x1c
        /*01d2*/ 	.short	(.L_37 - .L_36)


	//   ....[0]....
.L_36:
        /*01d4*/ 	.word	0x000009b0


	//   ....[1]....
        /*01d8*/ 	.word	0x000011c0


	//   ....[2]....
        /*01dc*/ 	.word	0x000067f0


	//   ....[3]....
        /*01e0*/ 	.word	0x00006d50


	//   ....[4]....
        /*01e4*/ 	.word	0x00007d70


	//----- nvinfo : EIATTR_MAX_THREADS
	.align		4
.L_37:
        /*01e8*/ 	.byte	0x04, 0x05
        /*01ea*/ 	.short	(.L_39 - .L_38)
.L_38:
        /*01ec*/ 	.word	0x00000180
        /*01f0*/ 	.word	0x00000001
        /*01f4*/ 	.word	0x00000001


	//----- nvinfo : EIATTR_CRS_STACK_SIZE
	.align		4
.L_39:
        /*01f8*/ 	.byte	0x04, 0x1e
        /*01fa*/ 	.short	(.L_41 - .L_40)
.L_40:
        /*01fc*/ 	.word	0x00000000


	//----- nvinfo : EIATTR_CBANK_PARAM_SIZE
	.align		4
.L_41:
        /*0200*/ 	.byte	0x03, 0x19
        /*0202*/ 	.short	0x0470


	//----- nvinfo : EIATTR_PARAM_CBANK
	.align		4
        /*0204*/ 	.byte	0x04, 0x0a
        /*0206*/ 	.short	(.L_43 - .L_42)
	.align		4
.L_42:
        /*0208*/ 	.word	index@(.nv.constant0._ZN7cutlass13device_kernelINS_4gemm6kernel13GemmUniversalIN4cute5tupleIJiiiiEEENS1_10collective13CollectiveMmaINS1_34MainloopSm90TmaGmmaWarpSpecializedILi2ENS5_IJNS4_1CILi4EEENSA_ILi2EEENSA_ILi1EEEEEENS1_35KernelTmaWarpSpecializedCooperativeEEENS5_IJNSA_ILi128EEESH_NSA_ILi64EEEEEENS_6half_tENS5_IJlSD_lEEESK_SL_NS4_8TiledMMAINS4_8MMA_AtomIJNS4_4SM904GMMA26MMA_64x128x16_F32F16F16_SSILNSP_5MajorE0ELSR_0ELNSP_7ScaleInE1ELSS_1EEEEEENS4_6LayoutINS5_IJSC_SD_SD_EEENS5_IJSD_NSA_ILi0EEESX_EEEEENS5_IJNS4_10UnderscoreES10_S10_EEEEENS4_23SM90_TMA_LOAD_MULTICASTENS4_14ComposedLayoutINS4_7SwizzleILi3ELi4ELi3EEENS4_18smem_ptr_flag_bitsILi16EEENSV_INS5_IJNSA_ILi8EEESI_EEENS5_IJSI_SD_EEEEEEEvNS4_8identityES13_S1D_vS1E_EENS_8epilogue10collective6detail29Sm90TmaWarpSpecializedAdapterINS1H_15DefaultEpilogueISK_SL_SL_NS1G_6thread17LinearCombinationISK_Li1EffLNS1L_9ScaleType4KindE0ELNS_15FloatRoundStyleE2ESK_EENS1_15EpilogueDefaultEEEEEvvEEEEvNT_6ParamsE)
        /*020c*/ 	.short	0x0210
        /*020e*/ 	.short	0x0470


	//----- nvinfo : EIATTR_SW_WAR
	.align		4
.L_43:
        /*0210*/ 	.byte	0x04, 0x36
        /*0212*/ 	.short	(.L_45 - .L_44)
.L_44:
        /*0214*/ 	.word	0x00000008
.L_45:


//--------------------- .nv.callgraph             --------------------------
	.section	.nv.callgraph,"",@"SHT_CUDA_CALLGRAPH"
	.align	4
	.sectionentsize	8
	.align		4
        /*0000*/ 	.word	0x00000000
	.align		4
        /*0004*/ 	.word	0xffffffff
	.align		4
        /*0008*/ 	.word	index@(_ZN7cutlass13device_kernelINS_4gemm6kernel13GemmUniversalIN4cute5tupleIJiiiiEEENS1_10collective13CollectiveMmaINS1_34MainloopSm90TmaGmmaWarpSpecializedILi2ENS5_IJNS4_1CILi4EEENSA_ILi2EEENSA_ILi1EEEEEENS1_35KernelTmaWarpSpecializedCooperativeEEENS5_IJNSA_ILi128EEESH_NSA_ILi64EEEEEENS_6half_tENS5_IJlSD_lEEESK_SL_NS4_8TiledMMAINS4_8MMA_AtomIJNS4_4SM904GMMA26MMA_64x128x16_F32F16F16_SSILNSP_5MajorE0ELSR_0ELNSP_7ScaleInE1ELSS_1EEEEEENS4_6LayoutINS5_IJSC_SD_SD_EEENS5_IJSD_NSA_ILi0EEESX_EEEEENS5_IJNS4_10UnderscoreES10_S10_EEEEENS4_23SM90_TMA_LOAD_MULTICASTENS4_14ComposedLayoutINS4_7SwizzleILi3ELi4ELi3EEENS4_18smem_ptr_flag_bitsILi16EEENSV_INS5_IJNSA_ILi8EEESI_EEENS5_IJSI_SD_EEEEEEEvNS4_8identityES13_S1D_vS1E_EENS_8epilogue10collective6detail29Sm90TmaWarpSpecializedAdapterINS1H_15DefaultEpilogueISK_SL_SL_NS1G_6thread17LinearCombinationISK_Li1EffLNS1L_9ScaleType4KindE0ELNS_15FloatRoundStyleE2ESK_EENS1_15EpilogueDefaultEEEEEvvEEEEvNT_6ParamsE)
	.align		4
        /*000c*/ 	.word	index@(__assertfail)
	.align		4
        /*0010*/ 	.word	0x00000000
	.align		4
        /*0014*/ 	.word	0xfffffffe
	.align		4
        /*0018*/ 	.word	0x00000000
	.align		4
        /*001c*/ 	.word	0xfffffffd
	.align		4
        /*0020*/ 	.word	0x00000000
	.align		4
        /*0024*/ 	.word	0xfffffffc


//--------------------- .nv.constant4             --------------------------
	.section	.nv.constant4,"a",@progbits
	.align	8
	.align		8
.nv.constant4:
        /*0000*/ 	.dword	__assertfail
	.align		8
        /*0008*/ 	.dword	__unnamed_1
	.align		8
        /*0010*/ 	.dword	_ZN40_INTERNAL_c145e305_4_k_cu_3a84c95b_264734cuda3std3__45__cpo5beginE
	.align		8
        /*0018*/ 	.dword	_ZN40_INTERNAL_c145e305_4_k_cu_3a84c95b_264734cuda3std3__45__cpo3endE
	.align		8
        /*0020*/ 	.dword	_ZN40_INTERNAL_c145e305_4_k_cu_3a84c95b_264734cuda3std3__45__cpo6cbeginE
	.align		8
        /*0028*/ 	.dword	_ZN40_INTERNAL_c145e305_4_k_cu_3a84c95b_264734cuda3std3__45__cpo4cendE
	.align		8
        /*0030*/ 	.dword	_ZN40_INTERNAL_c145e305_4_k_cu_3a84c95b_264734cuda3std3__442_GLOBAL__N__c145e305_4_k_cu_3a84c95b_264736ignoreE
	.align		8
        /*0038*/ 	.dword	_ZN40_INTERNAL_c145e305_4_k_cu_3a84c95b_264734cuda3std3__419piecewise_constructE
	.align		8
        /*0040*/ 	.dword	_ZN40_INTERNAL_c145e305_4_k_cu_3a84c95b_264734cuda3std3__48in_placeE
	.align		8
        /*0048*/ 	.dword	_ZN40_INTERNAL_c145e305_4_k_cu_3a84c95b_264734cuda3std6ranges3__45__cpo4swapE
	.align		8
        /*0050*/ 	.dword	_ZN40_INTERNAL_c145e305_4_k_cu_3a84c95b_264734cuda3std6ranges3__45__cpo9iter_moveE
	.align		8
        /*0058*/ 	.dword	_ZN40_INTERNAL_c145e305_4_k_cu_3a84c95b_264734cute7productE
	.align		8
        /*0060*/ 	.dword	_ZN40_INTERNAL_c145e305_4_k_cu_3a84c95b_264734cute1_E
	.align		8
        /*0068*/ 	.dword	$str$22
	.align		8
        /*0070*/ 	.dword	$str$23


//--------------------- .text._ZN7cutlass13device_kernelINS_4gemm6kernel13GemmUniversalIN4cute5tupleIJiiiiEEENS1_10collective13CollectiveMmaINS1_34MainloopSm90TmaGmmaWarpSpecializedILi2ENS5_IJNS4_1CILi4EEENSA_ILi2EEENSA_ILi1EEEEEENS1_35KernelTmaWarpSpecializedCooperativeEEENS5_IJNSA_ILi128EEESH_NSA_ILi64EEEEEENS_6half_tENS5_IJlSD_lEEESK_SL_NS4_8TiledMMAINS4_8MMA_AtomIJNS4_4SM904GMMA26MMA_64x128x16_F32F16F16_SSILNSP_5MajorE0ELSR_0ELNSP_7ScaleInE1ELSS_1EEEEEENS4_6LayoutINS5_IJSC_SD_SD_EEENS5_IJSD_NSA_ILi0EEESX_EEEEENS5_IJNS4_10UnderscoreES10_S10_EEEEENS4_23SM90_TMA_LOAD_MULTICASTENS4_14ComposedLayoutINS4_7SwizzleILi3ELi4ELi3EEENS4_18smem_ptr_flag_bitsILi16EEENSV_INS5_IJNSA_ILi8EEESI_EEENS5_IJSI_SD_EEEEEEEvNS4_8identityES13_S1D_vS1E_EENS_8epilogue10collective6detail29Sm90TmaWarpSpecializedAdapterINS1H_15DefaultEpilogueISK_SL_SL_NS1G_6thread17LinearCombinationISK_Li1EffLNS1L_9ScaleType4KindE0ELNS_15FloatRoundStyleE2ESK_EENS1_15EpilogueDefaultEEEEEvvEEEEvNT_6ParamsE --------------------------
	.section	.text._ZN7cutlass13device_kernelINS_4gemm6kernel13GemmUniversalIN4cute5tupleIJiiiiEEENS1_10collective13CollectiveMmaINS1_34MainloopSm90TmaGmmaWarpSpecializedILi2ENS5_IJNS4_1CILi4EEENSA_ILi2EEENSA_ILi1EEEEEENS1_35KernelTmaWarpSpecializedCooperativeEEENS5_IJNSA_ILi128EEESH_NSA_ILi64EEEEEENS_6half_tENS5_IJlSD_lEEESK_SL_NS4_8TiledMMAINS4_8MMA_AtomIJNS4_4SM904GMMA26MMA_64x128x16_F32F16F16_SSILNSP_5MajorE0ELSR_0ELNSP_7ScaleInE1ELSS_1EEEEEENS4_6LayoutINS5_IJSC_SD_SD_EEENS5_IJSD_NSA_ILi0EEESX_EEEEENS5_IJNS4_10UnderscoreES10_S10_EEEEENS4_23SM90_TMA_LOAD_MULTICASTENS4_14ComposedLayoutINS4_7SwizzleILi3ELi4ELi3EEENS4_18smem_ptr_flag_bitsILi16EEENSV_INS5_IJNSA_ILi8EEESI_EEENS5_IJSI_SD_EEEEEEEvNS4_8identityES13_S1D_vS1E_EENS_8epilogue10collective6detail29Sm90TmaWarpSpecializedAdapterINS1H_15DefaultEpilogueISK_SL_SL_NS1G_6thread17LinearCombinationISK_Li1EffLNS1L_9ScaleType4KindE0ELNS_15FloatRoundStyleE2ESK_EENS1_15EpilogueDefaultEEEEEvvEEEEvNT_6ParamsE,"ax",@progbits
	.align	128
.text._ZN7cutlass13device_kernelINS_4gemm6kernel13GemmUniversalIN4cute5tupleIJiiiiEEENS1_10collective13CollectiveMmaINS1_34MainloopSm90TmaGmmaWarpSpecializedILi2ENS5_IJNS4_1CILi4EEENSA_ILi2EEENSA_ILi1EEEEEENS1_35KernelTmaWarpSpecializedCooperativeEEENS5_IJNSA_ILi128EEESH_NSA_ILi64EEEEEENS_6half_tENS5_IJlSD_lEEESK_SL_NS4_8TiledMMAINS4_8MMA_AtomIJNS4_4SM904GMMA26MMA_64x128x16_F32F16F16_SSILNSP_5MajorE0ELSR_0ELNSP_7ScaleInE1ELSS_1EEEEEENS4_6LayoutINS5_IJSC_SD_SD_EEENS5_IJSD_NSA_ILi0EEESX_EEEEENS5_IJNS4_10UnderscoreES10_S10_EEEEENS4_23SM90_TMA_LOAD_MULTICASTENS4_14ComposedLayoutINS4_7SwizzleILi3ELi4ELi3EEENS4_18smem_ptr_flag_bitsILi16EEENSV_INS5_IJNSA_ILi8EEESI_EEENS5_IJSI_SD_EEEEEEEvNS4_8identityES13_S1D_vS1E_EENS_8epilogue10collective6detail29Sm90TmaWarpSpecializedAdapterINS1H_15DefaultEpilogueISK_SL_SL_NS1G_6thread17LinearCombinationISK_Li1EffLNS1L_9ScaleType4KindE0ELNS_15FloatRoundStyleE2ESK_EENS1_15EpilogueDefaultEEEEEvvEEEEvNT_6ParamsE:
        .type           _ZN7cutlass13device_kernelINS_4gemm6kernel13GemmUniversalIN4cute5tupleIJiiiiEEENS1_10collective13CollectiveMmaINS1_34MainloopSm90TmaGmmaWarpSpecializedILi2ENS5_IJNS4_1CILi4EEENSA_ILi2EEENSA_ILi1EEEEEENS1_35KernelTmaWarpSpecializedCooperativeEEENS5_IJNSA_ILi128EEESH_NSA_ILi64EEEEEENS_6half_tENS5_IJlSD_lEEESK_SL_NS4_8TiledMMAINS4_8MMA_AtomIJNS4_4SM904GMMA26MMA_64x128x16_F32F16F16_SSILNSP_5MajorE0ELSR_0ELNSP_7ScaleInE1ELSS_1EEEEEENS4_6LayoutINS5_IJSC_SD_SD_EEENS5_IJSD_NSA_ILi0EEESX_EEEEENS5_IJNS4_10UnderscoreES10_S10_EEEEENS4_23SM90_TMA_LOAD_MULTICASTENS4_14ComposedLayoutINS4_7SwizzleILi3ELi4ELi3EEENS4_18smem_ptr_flag_bitsILi16EEENSV_INS5_IJNSA_ILi8EEESI_EEENS5_IJSI_SD_EEEEEEEvNS4_8identityES13_S1D_vS1E_EENS_8epilogue10collective6detail29Sm90TmaWarpSpecializedAdapterINS1H_15DefaultEpilogueISK_SL_SL_NS1G_6thread17LinearCombinationISK_Li1EffLNS1L_9ScaleType4KindE0ELNS_15FloatRoundStyleE2ESK_EENS1_15EpilogueDefaultEEEEEvvEEEEvNT_6ParamsE,@function
        .size           _ZN7cutlass13device_kernelINS_4gemm6kernel13GemmUniversalIN4cute5tupleIJiiiiEEENS1_10collective13CollectiveMmaINS1_34MainloopSm90TmaGmmaWarpSpecializedILi2ENS5_IJNS4_1CILi4EEENSA_ILi2EEENSA_ILi1EEEEEENS1_35KernelTmaWarpSpecializedCooperativeEEENS5_IJNSA_ILi128EEESH_NSA_ILi64EEEEEENS_6half_tENS5_IJlSD_lEEESK_SL_NS4_8TiledMMAINS4_8MMA_AtomIJNS4_4SM904GMMA26MMA_64x128x16_F32F16F16_SSILNSP_5MajorE0ELSR_0ELNSP_7ScaleInE1ELSS_1EEEEEENS4_6LayoutINS5_IJSC_SD_SD_EEENS5_IJSD_NSA_ILi0EEESX_EEEEENS5_IJNS4_10UnderscoreES10_S10_EEEEENS4_23SM90_TMA_LOAD_MULTICASTENS4_14ComposedLayoutINS4_7SwizzleILi3ELi4ELi3EEENS4_18smem_ptr_flag_bitsILi16EEENSV_INS5_IJNSA_ILi8EEESI_EEENS5_IJSI_SD_EEEEEEEvNS4_8identityES13_S1D_vS1E_EENS_8epilogue10collective6detail29Sm90TmaWarpSpecializedAdapterINS1H_15DefaultEpilogueISK_SL_SL_NS1G_6thread17LinearCombinationISK_Li1EffLNS1L_9ScaleType4KindE0ELNS_15FloatRoundStyleE2ESK_EENS1_15EpilogueDefaultEEEEEvvEEEEvNT_6ParamsE,(.L_x_193 - _ZN7cutlass13device_kernelINS_4gemm6kernel13GemmUniversalIN4cute5tupleIJiiiiEEENS1_10collective13CollectiveMmaINS1_34MainloopSm90TmaGmmaWarpSpecializedILi2ENS5_IJNS4_1CILi4EEENSA_ILi2EEENSA_ILi1EEEEEENS1_35KernelTmaWarpSpecializedCooperativeEEENS5_IJNSA_ILi128EEESH_NSA_ILi64EEEEEENS_6half_tENS5_IJlSD_lEEESK_SL_NS4_8TiledMMAINS4_8MMA_AtomIJNS4_4SM904GMMA26MMA_64x128x16_F32F16F16_SSILNSP_5MajorE0ELSR_0ELNSP_7ScaleInE1ELSS_1EEEEEENS4_6LayoutINS5_IJSC_SD_SD_EEENS5_IJSD_NSA_ILi0EEESX_EEEEENS5_IJNS4_10UnderscoreES10_S10_EEEEENS4_23SM90_TMA_LOAD_MULTICASTENS4_14ComposedLayoutINS4_7SwizzleILi3ELi4ELi3EEENS4_18smem_ptr_flag_bitsILi16EEENSV_INS5_IJNSA_ILi8EEESI_EEENS5_IJSI_SD_EEEEEEEvNS4_8identityES13_S1D_vS1E_EENS_8epilogue10collective6detail29Sm90TmaWarpSpecializedAdapterINS1H_15DefaultEpilogueISK_SL_SL_NS1G_6thread17LinearCombinationISK_Li1EffLNS1L_9ScaleType4KindE0ELNS_15FloatRoundStyleE2ESK_EENS1_15EpilogueDefaultEEEEEvvEEEEvNT_6ParamsE)
        .other          _ZN7cutlass13device_kernelINS_4gemm6kernel13GemmUniversalIN4cute5tupleIJiiiiEEENS1_10collective13CollectiveMmaINS1_34MainloopSm90TmaGmmaWarpSpecializedILi2ENS5_IJNS4_1CILi4EEENSA_ILi2EEENSA_ILi1EEEEEENS1_35KernelTmaWarpSpecializedCooperativeEEENS5_IJNSA_ILi128EEESH_NSA_ILi64EEEEEENS_6half_tENS5_IJlSD_lEEESK_SL_NS4_8TiledMMAINS4_8MMA_AtomIJNS4_4SM904GMMA26MMA_64x128x16_F32F16F16_SSILNSP_5MajorE0ELSR_0ELNSP_7ScaleInE1ELSS_1EEEEEENS4_6LayoutINS5_IJSC_SD_SD_EEENS5_IJSD_NSA_ILi0EEESX_EEEEENS5_IJNS4_10UnderscoreES10_S10_EEEEENS4_23SM90_TMA_LOAD_MULTICASTENS4_14ComposedLayoutINS4_7SwizzleILi3ELi4ELi3EEENS4_18smem_ptr_flag_bitsILi16EEENSV_INS5_IJNSA_ILi8EEESI_EEENS5_IJSI_SD_EEEEEEEvNS4_8identityES13_S1D_vS1E_EENS_8epilogue10collective6detail29Sm90TmaWarpSpecializedAdapterINS1H_15DefaultEpilogueISK_SL_SL_NS1G_6thread17LinearCombinationISK_Li1EffLNS1L_9ScaleType4KindE0ELNS_15FloatRoundStyleE2ESK_EENS1_15EpilogueDefaultEEEEEvvEEEEvNT_6ParamsE,@"STO_CUDA_ENTRY STV_DEFAULT"
_ZN7cutlass13device_kernelINS_4gemm6kernel13GemmUniversalIN4cute5tupleIJiiiiEEENS1_10collective13CollectiveMmaINS1_34MainloopSm90TmaGmmaWarpSpecializedILi2ENS5_IJNS4_1CILi4EEENSA_ILi2EEENSA_ILi1EEEEEENS1_35KernelTmaWarpSpecializedCooperativeEEENS5_IJNSA_ILi128EEESH_NSA_ILi64EEEEEENS_6half_tENS5_IJlSD_lEEESK_SL_NS4_8TiledMMAINS4_8MMA_AtomIJNS4_4SM904GMMA26MMA_64x128x16_F32F16F16_SSILNSP_5MajorE0ELSR_0ELNSP_7ScaleInE1ELSS_1EEEEEENS4_6LayoutINS5_IJSC_SD_SD_EEENS5_IJSD_NSA_ILi0EEESX_EEEEENS5_IJNS4_10UnderscoreES10_S10_EEEEENS4_23SM90_TMA_LOAD_MULTICASTENS4_14ComposedLayoutINS4_7SwizzleILi3ELi4ELi3EEENS4_18smem_ptr_flag_bitsILi16EEENSV_INS5_IJNSA_ILi8EEESI_EEENS5_IJSI_SD_EEEEEEEvNS4_8identityES13_S1D_vS1E_EENS_8epilogue10collective6detail29Sm90TmaWarpSpecializedAdapterINS1H_15DefaultEpilogueISK_SL_SL_NS1G_6thread17LinearCombinationISK_Li1EffLNS1L_9ScaleType4KindE0ELNS_15FloatRoundStyleE2ESK_EENS1_15EpilogueDefaultEEEEEvvEEEEvNT_6ParamsE:
[----:B------:R-:W0:Y:S01]  /*0000*/  LDC R1, c[0x0][0x28] ;  /* 0x00000a00ff017b82 */ /* 0x000e220000000800 */
[----:B------:R-:W1:Y:S01]  /*0010*/  S2R R95, SR_TID.X ;  /* 0x00000000005f7919 */ /* 0x000e620000002100 */
[----:B------:R-:W-:Y:S01]  /*0020*/  ELECT P0, URZ, PT ;  /* 0x00000000003f782f */ /* 0x000fe20003800000 */
[----:B------:R-:W-:Y:S01]  /*0030*/  BSSY B0, `(.L_x_0) ;  /* 0x000000f000007945 */ /* 0x000fe20003800000 */
[--C-:B-1----:R-:W-:Y:S02]  /*0040*/  SHF.R.U32.HI R0, RZ, 0x5, R95.reuse ;  /* 0x00000005ff007819 */ /* 0x102fe4000001165f */
[----:B------:R-:W-:-:S03]  /*0050*/  SHF.R.U32.HI R6, RZ, 0x7, R95 ;  /* 0x00000007ff067819 */ /* 0x000fc6000001165f */
[----:B------:R-:W1:Y:S04]  /*0060*/  SHFL.IDX PT, R2, R0, RZ, 0x1f ;  /* 0x00001fff00027589 */ /* 0x000e6800000e0000 */
[----:B------:R2:W3:Y:S01]  /*0070*/  SHFL.IDX PT, R5, R6, RZ, 0x1f ;  /* 0x00001fff06057589 */ /* 0x0004e200000e0000 */
[----:B-1----:R-:W-:-:S13]  /*0080*/  ISETP.NE.OR P0, PT, R2, RZ, !P0 ;  /* 0x000000ff0200720c */ /* 0x002fda0004705670 */
[----:B0-23--:R-:W-:Y:S05]  /*0090*/  @P0 BRA `(.L_x_1) ;  /* 0x0000000000200947 */ /* 0x00dfea0003800000 */
[----:B------:R-:W-:Y:S02]  /*00a0*/  ULDC.64 UR4, c[0x0][0x198] ;  /* 0x0000660000047ab9 */ /* 0x000fe40000000a00 */
[----:B------:R-:W-:Y:S02]  /*00b0*/  UIADD3 UR6, UP0, UR4, 0xf0, URZ ;  /* 0x000000f004067890 */ /* 0x000fe4000ff1e03f */
[----:B------:R-:W-:Y:S02]  /*00c0*/  UIADD3 UR4, UP1, UR4, 0x1f0, URZ ;  /* 0x000001f004047890 */ /* 0x000fe4000ff3e03f */
[----:B------:R-:W-:Y:S02]  /*00d0*/  UIADD3.X UR7, URZ, UR5, URZ, UP0, !UPT ;  /* 0x000000053f077290 */ /* 0x000fe400087fe43f */
[----:B------:R-:W-:-:S07]  /*00e0*/  UIADD3.X UR5, URZ, UR5, URZ, UP1, !UPT ;  /* 0x000000053f057290 */ /* 0x000fce0008ffe43f */
[----:B------:R0:W-:Y:S02]  /*00f0*/  UTMACCTL.PF [UR6] ;  /* 0x00000000060079b9 */ /* 0x0001e40008040000 */
[----:B------:R0:W-:Y:S02]  /*0100*/  UTMACCTL.PF [UR4] ;  /* 0x00000000040079b9 */ /* 0x0001e40008040000 */
[----:B0-----:R-:W-:Y:S01]  /*0110*/  NOP ;  /* 0x0000000000007918 */ /* 0x001fe20000000000 */
.L_x_1:
[----:B------:R-:W-:Y:S05]  /*0120*/  BSYNC B0 ;  /* 0x0000000000007941 */ /* 0x000fea0003800000 */
.L_x_0:
[----:B------:R-:W0:Y:S01]  /*0130*/  SHFL.IDX PT, R3, R0, RZ, 0x1f ;  /* 0x00001fff00037589 */ /* 0x000e2200000e0000 */
[----:B------:R-:W-:-:S04]  /*0140*/  SHF.R.S32.HI R4, RZ, 0x1f, R95 ;  /* 0x0000001fff047819 */ /* 0x000fc8000001145f */
[----:B------:R-:W-:Y:S02]  /*0150*/  LEA.HI R4, R4, R95, RZ, 0x7 ;  /* 0x0000005f04047211 */ /* 0x000fe400078f38ff */
[----:B0-----:R-:W-:-:S13]  /*0160*/  ISETP.NE.AND P0, PT, R3, RZ, PT ;  /* 0x000000ff0300720c */ /* 0x001fda0003f05270 */
[----:B------:R-:W-:Y:S05]  /*0170*/  @P0 BRA `(.L_x_2) ;  /* 0x0000000000480947 */ /* 0x000fea0003800000 */
[----:B------:R-:W0:Y:S01]  /*0180*/  S2UR UR8, SR_CgaCtaId ;  /* 0x00000000000879c3 */ /* 0x000e220000008800 */
[----:B------:R-:W-:Y:S01]  /*0190*/  UMOV UR4, 0x400 ;  /* 0x0000040000047882 */ /* 0x000fe20000000000 */
[----:B------:R-:W-:Y:S01]  /*01a0*/  UMOV UR5, 0x1 ;  /* 0x0000000100057882 */ /* 0x000fe20000000000 */
[----:B------:R-:W-:Y:S01]  /*01b0*/  UMOV UR6, 0xa ;  /* 0x0000000a00067882 */ /* 0x000fe20000000000 */
[----:B------:R-:W-:Y:S01]  /*01c0*/  ELECT P0, URZ, PT ;  /* 0x00000000003f782f */ /* 0x000fe20003800000 */
[----:B------:R-:W-:-:S04]  /*01d0*/  UIADD3 UR6, -UR6, 0x100000, URZ ;  /* 0x0010000006067890 */ /* 0x000fc8000fffe13f */
[----:B------:R-:W-:Y:S02]  /*01e0*/  USHF.L.U32 UR7, UR6, 0xb, URZ ;  /* 0x0000000b06077899 */ /* 0x000fe4000800063f */
[----:B------:R-:W-:Y:S02]  /*01f0*/  USHF.L.U32 UR6, UR6, 0x1, URZ ;  /* 0x0000000106067899 */ /* 0x000fe4000800063f */
[----:B0-----:R-:W-:Y:S02]  /*0200*/  ULEA UR8, UR8, UR4, 0x18 ;  /* 0x0000000408087291 */ /* 0x001fe4000f8ec03f */
[----:B------:R-:W-:-:S04]  /*0210*/  UIADD3 UR4, -UR5, 0x100000, URZ ;  /* 0x0010000005047890 */ /* 0x000fc8000fffe13f */
[----:B------:R-:W-:Y:S02]  /*0220*/  USHF.L.U32 UR5, UR4, 0xb, URZ ;  /* 0x0000000b04057899 */ /* 0x000fe4000800063f */
[----:B------:R-:W-:Y:S01]  /*0230*/  USHF.L.U32 UR4, UR4, 0x1, URZ ;  /* 0x0000000104047899 */ /* 0x000fe2000800063f */
[----:B------:R-:W0:Y:S11]  /*0240*/  FENCE.VIEW.ASYNC.S ;  /* 0x00000000000073c6 */ /* 0x000e360000000000 */
[----:B0-----:R0:W1:Y:S01]  /*0250*/  SYNCS.EXCH.64 URZ, [UR8], UR4 ;  /* 0x00000004083f75b2 */ /* 0x0010620008000100 */
[----:B------:R0:W2:Y:S01]  /*0260*/  SYNCS.EXCH.64 URZ, [UR8+0x10], UR6 ;  /* 0x00001006083f75b2 */ /* 0x0000a20008000100 */
[----:B------:R0:W3:Y:S01]  /*0270*/  SYNCS.EXCH.64 URZ, [UR8+0x8], UR4 ;  /* 0x00000804083f75b2 */ /* 0x0000e20008000100 */
[----:B------:R0:W4:Y:S01]  /*0280*/  SYNCS.EXCH.64 URZ, [UR8+0x18], UR6 ;  /* 0x00001806083f75b2 */ /* 0x0001220008000100 */
[----:B------:R-:W-:Y:S01]  /*0290*/  NOP ;  /* 0x0000000000007918 */ /* 0x000fe20000000000 */
.L_x_2:
[----:B0-----:R-:W0:Y:S01]  /*02a0*/  S2UR UR8, SR_CTAID.X ;  /* 0x00000000000879c3 */ /* 0x001e220000002500 */
[----:B------:R-:W-:Y:S01]  /*02b0*/  LOP3.LUT R4, R4, 0xffffff80, RZ, 0xc0, !PT ;  /* 0xffffff8004047812 */ /* 0x000fe200078ec0ff */
[----:B------:R-:W5:Y:S01]  /*02c0*/  SHFL.IDX PT, R0, R0, RZ, 0x1f ;  /* 0x00001fff00007589 */ /* 0x000f6200000e0000 */
[----:B------:R-:W-:Y:S01]  /*02d0*/  SHF.R.S32.HI R12, RZ, 0x1f, R3 ;  /* 0x0000001fff0c7819 */ /* 0x000fe20000011403 */
[----:B------:R-:W-:Y:S01]  /*02e0*/  ULDC UR4, c[0x0][0x150] ;  /* 0x0000540000047ab9 */ /* 0x000fe20000000800 */
[----:B------:R-:W-:Y:S01]  /*02f0*/  ELECT P0, URZ, PT ;  /* 0x00000000003f782f */ /* 0x000fe20003800000 */
[----:B------:R-:W-:Y:S01]  /*0300*/  IMAD.IADD R8, R95, 0x1, -R4 ;  /* 0x000000015f087824 */ /* 0x000fe200078e0a04 */
[----:B------:R-:W-:Y:S01]  /*0310*/  LEA.HI R12, R12, R3, RZ, 0x2 ;  /* 0x000000030c0c7211 */ /* 0x000fe200078f10ff */
[----:B------:R-:W1:Y:S01]  /*0320*/  S2R R4, SR_CTAID.Y ;  /* 0x0000000000047919 */ /* 0x000e620000002600 */
[----:B------:R-:W2:Y:S01]  /*0330*/  LDC R11, c[0x0][0x144] ;  /* 0x00005100ff0b7b82 */ /* 0x000ea20000000800 */
[----:B------:R-:W-:Y:S01]  /*0340*/  NOP ;  /* 0x0000000000007918 */ /* 0x000fe20000000000 */
[----:B------:R-:W-:Y:S01]  /*0350*/  SHF.R.S32.HI R7, RZ, 0x1f, R8 ;  /* 0x0000001fff077819 */ /* 0x000fe20000011408 */
[----:B------:R-:W-:Y:S01]  /*0360*/  NOP ;  /* 0x0000000000007918 */ /* 0x000fe20000000000 */
[----:B------:R-:W-:Y:S01]  /*0370*/  LOP3.LUT R12, R12, 0x3ffffffc, RZ, 0xc0, !PT ;  /* 0x3ffffffc0c0c7812 */ /* 0x000fe200078ec0ff */
[----:B------:R-:W-:Y:S01]  /*0380*/  IMAD.MOV.U32 R22, RZ, RZ, 0x1 ;  /* 0x00000001ff167424 */ /* 0x000fe200078e00ff */
[----:B------:R-:W-:-:S02]  /*0390*/  LEA.HI R7, R7, R8, RZ, 0x3 ;  /* 0x0000000807077211 */ /* 0x000fc400078f18ff */
[----:B------:R-:W-:Y:S01]  /*03a0*/  ISETP.NE.AND P3, PT, R5, RZ, PT ;  /* 0x000000ff0500720c */ /* 0x000fe20003f65270 */
[----:B------:R-:W-:Y:S01]  /*03b0*/  IMAD.IADD R3, R3, 0x1, -R12 ;  /* 0x0000000103037824 */ /* 0x000fe200078e0a0c */
[--C-:B------:R-:W-:Y:S01]  /*03c0*/  SHF.R.S32.HI R9, RZ, 0x3, R7.reuse ;  /* 0x00000003ff097819 */ /* 0x100fe20000011407 */
[----:B------:R-:W3:Y:S01]  /*03d0*/  LDC R12, c[0x0][0x140] ;  /* 0x00005000ff0c7b82 */ /* 0x000ee20000000800 */
[----:B------:R-:W-:Y:S02]  /*03e0*/  SHF.R.S32.HI R10, RZ, 0x1f, R7 ;  /* 0x0000001fff0a7819 */ /* 0x000fe40000011407 */
[----:B0-----:R-:W-:Y:S02]  /*03f0*/  I2FP.F32.U32 R7, UR8 ;  /* 0x0000000800077c45 */ /* 0x001fe40008201000 */
[----:B------:R-:W-:Y:S02]  /*0400*/  LEA.HI R10, R10, R9, RZ, 0x2 ;  /* 0x000000090a0a7211 */ /* 0x000fe400078f10ff */
[----:B-----5:R-:W-:Y:S01]  /*0410*/  ISETP.NE.OR P0, PT, R0, RZ, !P0 ;  /* 0x000000ff0000720c */ /* 0x020fe20004705670 */
[----:B------:R-:W-:Y:S01]  /*0420*/  FMUL R7, R7, UR4 ;  /* 0x0000000407077c20 */ /* 0x000fe20008400000 */
[----:B------:R-:W-:Y:S01]  /*0430*/  LOP3.LUT R10, R10, 0xfffffffc, RZ, 0xc0, !PT ;  /* 0xfffffffc0a0a7812 */ /* 0x000fe200078ec0ff */
[----:B------:R-:W-:-:S04]  /*0440*/  ULDC UR4, c[0x0][0x154] ;  /* 0x0000550000047ab9 */ /* 0x000fc80000000800 */
[----:B------:R-:W0:Y:S01]  /*0450*/  F2I.U32.TRUNC.NTZ R7, R7 ;  /* 0x0000000700077305 */ /* 0x000e22000020f000 */
[----:B------:R-:W-:-:S04]  /*0460*/  IMAD.IADD R10, R9, 0x1, -R10 ;  /* 0x00000001090a7824 */ /* 0x000fc800078e0a0a */
[----:B------:R-:W-:Y:S01]  /*0470*/  IMAD R10, R3, 0x4, R10 ;  /* 0x00000004030a7824 */ /* 0x000fe200078e020a */
[----:B------:R-:W-:Y:S01]  /*0480*/  VOTEU.ALL UP0, P0 ;  /* 0x00000000003f7886 */ /* 0x000fe20000000000 */
[----:B------:R-:W-:Y:S02]  /*0490*/  VOTEU.ALL UP1, P0 ;  /* 0x00000000003f7886 */ /* 0x000fe40000020000 */
[----:B------:R-:W-:Y:S01]  /*04a0*/  IMAD.SHL.U32 R19, R10, 0x4, RZ ;  /* 0x000000040a137824 */ /* 0x000fe200078e00ff */
[----:B------:R-:W-:Y:S01]  /*04b0*/  SHF.R.S32.HI R3, RZ, 0x1f, R10 ;  /* 0x0000001fff037819 */ /* 0x000fe2000001140a */
[----:B------:R-:W5:Y:S01]  /*04c0*/  @!UP0 S2UR UR7, SR_CgaCtaId ;  /* 0x00000000000789c3 */ /* 0x000f620000008800 */
[----:B------:R-:W-:Y:S01]  /*04d0*/  @!UP0 UMOV UR6, 0x400 ;  /* 0x0000040000068882 */ /* 0x000fe20000000000 */
[----:B---3--:R-:W-:Y:S01]  /*04e0*/  ISETP.EQ.U32.AND P2, PT, R12, 0x1, PT ;  /* 0x000000010c00780c */ /* 0x008fe20003f42070 */
[----:B0-----:R-:W-:Y:S01]  /*04f0*/  IMAD.MOV R14, RZ, RZ, -R7 ;  /* 0x000000ffff0e7224 */ /* 0x001fe200078e0a07 */
[----:B------:R-:W-:-:S02]  /*0500*/  LEA.HI R0, R3, R10, RZ, 0x2 ;  /* 0x0000000a03007211 */ /* 0x000fc400078f10ff */
[----:B------:R-:W-:Y:S01]  /*0510*/  LOP3.LUT R19, R10, 0xc, R19, 0x78, !PT ;  /* 0x0000000c0a137812 */ /* 0x000fe200078e7813 */
[----:B--2---:R-:W-:Y:S01]  /*0520*/  IMAD R3, R11, R14, UR8 ;  /* 0x000000080b037e24 */ /* 0x004fe2000f8e020e */
[----:B------:R-:W-:Y:S01]  /*0530*/  LOP3.LUT R9, R0, 0xfffffffc, RZ, 0xc0, !PT ;  /* 0xfffffffc00097812 */ /* 0x000fe200078ec0ff */
[----:B------:R-:W0:Y:S01]  /*0540*/  LDC R7, c[0x0][0x148] ;  /* 0x00005200ff077b82 */ /* 0x000e220000000800 */
[----:B-1----:R-:W-:-:S03]  /*0550*/  I2FP.F32.U32 R11, R4 ;  /* 0x00000004000b7245 */ /* 0x002fc60000201000 */
[----:B------:R-:W-:Y:S01]  /*0560*/  IMAD.IADD R0, R10, 0x1, -R9 ;  /* 0x000000010a007824 */ /* 0x000fe200078e0a09 */
[----:B------:R-:W-:Y:S01]  /*0570*/  SHF.R.S32.HI R9, RZ, 0x1f, R2 ;  /* 0x0000001fff097819 */ /* 0x000fe20000011402 */
[----:B------:R-:W-:Y:S01]  /*0580*/  FMUL R11, R11, UR4 ;  /* 0x000000040b0b7c20 */ /* 0x000fe20008400000 */
[----:B------:R-:W-:Y:S01]  /*0590*/  UMOV UR4, 0x20 ;  /* 0x0000002000047882 */ /* 0x000fe20000000000 */
[----:B------:R-:W-:Y:S01]  /*05a0*/  VIADD R10, R5, 0xffffffff ;  /* 0xffffffff050a7836 */ /* 0x000fe20000000000 */
[----:B------:R-:W-:Y:S01]  /*05b0*/  ISETP.NE.AND P4, PT, R0, R3, PT ;  /* 0x000000030000720c */ /* 0x000fe20003f85270 */
[----:B------:R-:W-:-:S04]  /*05c0*/  @!UP0 UIADD3 UR4, -UR4, 0x100000, URZ ;  /* 0x0010000004048890 */ /* 0x000fc8000fffe13f */
[----:B------:R-:W-:Y:S02]  /*05d0*/  @!UP0 USHF.L.U32 UR5, UR4, 0xb, URZ ;  /* 0x0000000b04058899 */ /* 0x000fe4000800063f */
[----:B------:R-:W-:Y:S01]  /*05e0*/  @!UP0 USHF.L.U32 UR4, UR4, 0x1, URZ ;  /* 0x0000000104048899 */ /* 0x000fe2000800063f */
[----:B------:R-:W-:Y:S01]  /*05f0*/  LEA.HI R9, R9, R2, RZ, 0x2 ;  /* 0x0000000209097211 */ /* 0x000fe200078f10ff */
[----:B------:R-:W1:Y:S01]  /*0600*/  F2I.U32.TRUNC.NTZ R11, R11 ;  /* 0x0000000b000b7305 */ /* 0x000e62000020f000 */
[----:B------:R-:W-:Y:S01]  /*0610*/  ISETP.GE.U32.AND P6, PT, R10, 0x2, PT ;  /* 0x000000020a00780c */ /* 0x000fe20003fc6070 */
[----:B-----5:R-:W-:Y:S01]  /*0620*/  @!UP0 ULEA UR6, UR7, UR6, 0x18 ;  /* 0x0000000607068291 */ /* 0x020fe2000f8ec03f */
[----:B------:R-:W-:Y:S01]  /*0630*/  LOP3.LUT R9, R9, 0xfffffffc, RZ, 0xc0, !PT ;  /* 0xfffffffc09097812 */ /* 0x000fe200078ec0ff */
[----:B------:R-:W-:Y:S01]  /*0640*/  VOTEU.ALL UP0, P0 ;  /* 0x00000000003f7886 */ /* 0x000fe20000000000 */
[----:B------:R-:W-:-:S03]  /*0650*/  LOP3.LUT P0, RZ, R8, 0x7, RZ, 0xc0, !PT ;  /* 0x0000000708ff7812 */ /* 0x000fc6000780c0ff */
[----:B------:R-:W-:Y:S01]  /*0660*/  IMAD.IADD R0, R2, 0x1, -R9 ;  /* 0x0000000102007824 */ /* 0x000fe200078e0a09 */
[----:B------:R-:W-:Y:S02]  /*0670*/  ISETP.LT.U32.AND P0, PT, R19, 0x8, !P0 ;  /* 0x000000081300780c */ /* 0x000fe40004701070 */
[----:B------:R-:W-:Y:S02]  /*0680*/  @P4 SHF.R.S32.HI R2, RZ, 0x1f, R19 ;  /* 0x0000001fff024819 */ /* 0x000fe40000011413 */
[----:B------:R-:W-:Y:S01]  /*0690*/  ISETP.NE.AND P1, PT, R0, 0x3, PT ;  /* 0x000000030000780c */ /* 0x000fe20003f25270 */
[----:B------:R-:W2:Y:S02]  /*06a0*/  FENCE.VIEW.ASYNC.S ;  /* 0x00000000000073c6 */ /* 0x000ea40000000000 */
[----:B--2---:R2:W3:Y:S01]  /*06b0*/  @!UP0 SYNCS.EXCH.64 URZ, [UR6+0x30], UR4 ;  /* 0x00003004063f85b2 */ /* 0x0044e20008000100 */
[----:B-1----:R-:W-:Y:S01]  /*06c0*/  IMAD.MOV R20, RZ, RZ, -R11 ;  /* 0x000000ffff147224 */ /* 0x002fe200078e0a0b */
[----:B------:R-:W-:-:S02]  /*06d0*/  @P4 LEA.HI R2, R2, R19, RZ, 0x2 ;  /* 0x0000001302024211 */ /* 0x000fc400078f10ff */
[----:B------:R-:W-:Y:S01]  /*06e0*/  ISETP.EQ.OR P1, PT, R0, RZ, !P1 ;  /* 0x000000ff0000720c */ /* 0x000fe20004f22670 */
[----:B0-----:R-:W-:Y:S01]  /*06f0*/  IMAD R9, R7, R20, R4 ;  /* 0x0000001407097224 */ /* 0x001fe200078e0204 */
[----:B------:R-:W-:Y:S02]  /*0700*/  @P4 SHF.R.S32.HI R2, RZ, 0x2, R2 ;  /* 0x00000002ff024819 */ /* 0x000fe40000011402 */
[----:B------:R-:W-:Y:S02]  /*0710*/  ISETP.EQ.AND P1, PT, R5, RZ, P1 ;  /* 0x000000ff0500720c */ /* 0x000fe40000f22270 */
[----:B------:R-:W-:Y:S02]  /*0720*/  @P4 ISETP.NE.AND P5, PT, R2, R9, PT ;  /* 0x000000090200420c */ /* 0x000fe40003fa5270 */
[----:B------:R-:W-:Y:S02]  /*0730*/  SEL R9, RZ, 0x1, !P0 ;  /* 0x00000001ff097807 */ /* 0x000fe40004000000 */
[----:B------:R-:W-:-:S02]  /*0740*/  @P4 SEL R22, RZ, 0x1, P5 ;  /* 0x00000001ff164807 */ /* 0x000fc40002800000 */
[----:B------:R-:W-:Y:S01]  /*0750*/  SEL R18, RZ, 0x1, !P1 ;  /* 0x00000001ff127807 */ /* 0x000fe20004800000 */
[----:B------:R2:W0:Y:S01]  /*0760*/  @!UP1 SYNCS.EXCH.64 URZ, [UR6+0x38], UR4 ;  /* 0x00003804063f95b2 */ /* 0x0004220008000100 */
[----:B------:R-:W-:Y:S01]  /*0770*/  LOP3.LUT R22, R22, R9, RZ, 0xc0, !PT ;  /* 0x0000000916167212 */ /* 0x000fe200078ec0ff */
[----:B------:R-:W-:Y:S01]  /*0780*/  NOP ;  /* 0x0000000000007918 */ /* 0x000fe20000000000 */
[----:B------:R-:W-:Y:S02]  /*0790*/  LOP3.LUT R11, R95, 0x7f, RZ, 0xc0, !PT ;  /* 0x0000007f5f0b7812 */ /* 0x000fe400078ec0ff */
[----:B------:R-:W-:Y:S01]  /*07a0*/  SEL R18, R18, 0x2, P6 ;  /* 0x0000000212127807 */ /* 0x000fe20003000000 */
[----:B--23--:R-:W-:Y:S06]  /*07b0*/  @!P2 BRA `(.L_x_3) ;  /* 0x000000000008a947 */ /* 0x00cfec0003800000 */
[----:B0---4-:R-:W-:Y:S01]  /*07c0*/  UCGABAR_ARV ;  /* 0x00000000000079c7 */ /* 0x011fe20008000000 */
[----:B------:R-:W-:Y:S05]  /*07d0*/  BRA `(.L_x_4) ;  /* 0x0000000000047947 */ /* 0x000fea0003800000 */
.L_x_3:
[----:B0---4-:R-:W-:Y:S01]  /*07e0*/  NOP ;  /* 0x0000000000007918 */ /* 0x011fe20000000000 */
.L_x_4:
[----:B------:R-:W0:Y:S01]  /*07f0*/  LDC R2, c[0x0][0x65c] ;  /* 0x00019700ff027b82 */ /* 0x000e220000000800 */
[----:B------:R-:W-:Y:S02]  /*0800*/  IMAD.U32 R8, RZ, RZ, UR8 ;  /* 0x00000008ff087e24 */ /* 0x000fe4000f8e00ff */
[----:B------:R-:W-:Y:S01]  /*0810*/  IMAD.MOV.U32 R9, RZ, RZ, RZ ;  /* 0x000000ffff097224 */ /* 0x000fe200078e00ff */
[----:B0-----:R-:W-:-:S04]  /*0820*/  ISETP.NE.AND P1, PT, R2, 0x1, PT ;  /* 0x000000010200780c */ /* 0x001fc80003f25270 */
[----:B------:R-:W-:-:S09]  /*0830*/  P2R R5, PR, RZ, 0x2 ;  /* 0x00000002ff057803 */ /* 0x000fd20000000000 */
[----:B------:R-:W0:Y:S01]  /*0840*/  @P1 LDC R17, c[0x0][0x10] ;  /* 0x00000400ff111b82 */ /* 0x000e220000000800 */
[----:B------:R-:W-:Y:S02]  /*0850*/  @P1 IMAD.MOV.U32 R5, RZ, RZ, RZ ;  /* 0x000000ffff051224 */ /* 0x000fe400078e00ff */
[----:B------:R-:W-:-:S05]  /*0860*/  @P1 IMAD.MOV.U32 R15, RZ, RZ, RZ ;  /* 0x000000ffff0f1224 */ /* 0x000fca00078e00ff */
[----:B------:R-:W1:Y:S01]  /*0870*/  @!P1 LDC R13, c[0x0][0xc] ;  /* 0x00000300ff0d9b82 */ /* 0x000e620000000800 */
[----:B------:R-:W-:Y:S01]  /*0880*/  ULDC UR4, c[0x0][0xc] ;  /* 0x0000030000047ab9 */ /* 0x000fe20000000800 */
[----:B------:R-:W-:Y:S01]  /*0890*/  ULDC UR5, c[0x0][0x10] ;  /* 0x0000040000057ab9 */ /* 0x000fe20000000800 */
[----:B------:R-:W-:Y:S01]  /*08a0*/  ULDC UR6, c[0x0][0x14] ;  /* 0x0000050000067ab9 */ /* 0x000fe20000000800 */
[----:B------:R-:W-:-:S04]  /*08b0*/  UIMAD.WIDE.U32 UR4, UR4, UR5, URZ ;  /* 0x00000005040472a5 */ /* 0x000fc8000f8e003f */
[----:B------:R-:W-:Y:S02]  /*08c0*/  UIMAD.WIDE.U32 UR36, UR4, UR6, URZ ;  /* 0x00000006042472a5 */ /* 0x000fe4000f8e003f */
[----:B------:R-:W-:-:S04]  /*08d0*/  UIMAD UR42, UR5, UR6, URZ ;  /* 0x00000006052a72a4 */ /* 0x000fc8000f8e023f */
[----:B------:R-:W-:Y:S01]  /*08e0*/  UIADD3 UR42, UR37, UR42, URZ ;  /* 0x0000002a252a7290 */ /* 0x000fe2000fffe03f */
[----:B0-----:R-:W-:-:S04]  /*08f0*/  @P1 IMAD.WIDE.U32 R16, R17, UR8, R4 ;  /* 0x0000000811101c25 */ /* 0x001fc8000f8e0004 */
[----:B------:R-:W-:Y:S02]  /*0900*/  @P1 IMAD.IADD R17, R17, 0x1, R15 ;  /* 0x0000000111111824 */ /* 0x000fe400078e020f */
[----:B-1----:R-:W-:-:S04]  /*0910*/  @!P1 IMAD.WIDE.U32 R8, R4, R13, R8 ;  /* 0x0000000d04089225 */ /* 0x002fc800078e0008 */
[----:B------:R-:W-:Y:S02]  /*0920*/  @!P1 IMAD.MOV.U32 R16, RZ, RZ, R8 ;  /* 0x000000ffff109224 */ /* 0x000fe400078e0008 */
[----:B------:R-:W-:Y:S01]  /*0930*/  @!P1 IMAD.MOV.U32 R17, RZ, RZ, R9 ;  /* 0x000000ffff119224 */ /* 0x000fe200078e0009 */
[----:B------:R-:W-:Y:S06]  /*0940*/  @!P2 BRA `(.L_x_5) ;  /* 0x00000000000ca947 */ /* 0x000fec0003800000 */
[----:B------:R-:W-:Y:S01]  /*0950*/  UCGABAR_WAIT ;  /* 0x0000000000007dc7 */ /* 0x000fe20008000000 */
[----:B------:R-:W-:Y:S01]  /*0960*/  CCTL.IVALL ;  /* 0x00000000ff00798f */ /* 0x000fe20002000000 */
[----:B------:R-:W-:Y:S05]  /*0970*/  BRA `(.L_x_6) ;  /* 0x0000000000047947 */ /* 0x000fea0003800000 */
.L_x_5:
[----:B------:R-:W-:Y:S06]  /*0980*/  BAR.SYNC.DEFER_BLOCKING 0x0 ;  /* 0x0000000000007b1d */ /* 0x000fec0000010000 */
.L_x_6:
[----:B------:R-:W-:Y:S05]  /*0990*/  @!P3 BRA `(.L_x_7) ;  /* 0x0000005c0098b947 */ /* 0x000fea0003800000 */
[----:B------:R-:W-:-:S13]  /*09a0*/  ISETP.GT.U32.AND P0, PT, R10, 0x1, PT ;  /* 0x000000010a00780c */ /* 0x000fda0003f04070 */
[----:B------:R-:W-:Y:S05]  /*09b0*/  @P0 EXIT ;  /* 0x000000000000094d */ /* 0x000fea0003800000 */
[----:B------:R-:W-:Y:S01]  /*09c0*/  ULDC.64 UR4, c[0x0][0x650] ;  /* 0x0001940000047ab9 */ /* 0x000fe20000000a00 */
[----:B------:R-:W-:Y:S01]  /*09d0*/  PRMT R0, RZ, 0x7610, R0 ;  /* 0x00007610ff007816 */ /* 0x000fe20000000000 */
[----:B------:R-:W-:Y:S01]  /*09e0*/  IMAD.MOV.U32 R103, RZ, RZ, -0x1 ;  /* 0xffffffffff677424 */ /* 0x000fe200078e00ff */
[----:B------:R-:W-:Y:S01]  /*09f0*/  ISETP.GE.U32.AND P0, PT, R16, UR4, PT ;  /* 0x0000000410007c0c */ /* 0x000fe2000bf06070 */
[----:B------:R-:W-:Y:S02]  /*0a00*/  IMAD.MOV.U32 R100, RZ, RZ, -0x1 ;  /* 0xffffffffff647424 */ /* 0x000fe400078e00ff */
[----:B------:R-:W-:Y:S01]  /*0a10*/  IMAD.MOV.U32 R101, RZ, RZ, -0x1 ;  /* 0xffffffffff657424 */ /* 0x000fe200078e00ff */
[----:B------:R-:W-:-:S13]  /*0a20*/  ISETP.GE.U32.AND.EX P0, PT, R17, UR5, PT, P0 ;  /* 0x0000000511007c0c */ /* 0x000fda000bf06100 */
[----:B------:R-:W-:Y:S05]  /*0a30*/  @P0 BRA `(.L_x_8) ;  /* 0x0000000400280947 */ /* 0x000fea0003800000 */
[----:B------:R-:W0:Y:S01]  /*0a40*/  LDC.64 R24, c[0x0][0x628] ;  /* 0x00018a00ff187b82 */ /* 0x000e220000000a00 */
[----:B------:R-:W-:Y:S02]  /*0a50*/  IMAD.MOV.U32 R8, RZ, RZ, R16 ;  /* 0x000000ffff087224 */ /* 0x000fe400078e0010 */
[----:B------:R-:W-:-:S05]  /*0a60*/  IMAD.MOV.U32 R9, RZ, RZ, R17 ;  /* 0x000000ffff097224 */ /* 0x000fca00078e0011 */
[----:B------:R-:W1:Y:S08]  /*0a70*/  LDC R0, c[0x0][0x630] ;  /* 0x00018c00ff007b82 */ /* 0x000e700000000800 */
[----:B------:R-:W2:Y:S01]  /*0a80*/  LDC.64 R26, c[0x0][0x620] ;  /* 0x00018800ff1a7b82 */ /* 0x000ea20000000a00 */
[----:B0-----:R-:W-:-:S04]  /*0a90*/  ISETP.NE.U32.AND P0, PT, R24, RZ, PT ;  /* 0x000000ff1800720c */ /* 0x001fc80003f05070 */
[----:B------:R-:W-:-:S13]  /*0aa0*/  ISETP.NE.AND.EX P0, PT, R25, RZ, PT, P0 ;  /* 0x000000ff1900720c */ /* 0x000fda0003f05300 */
[----:B-12---:R-:W-:Y:S05]  /*0ab0*/  @!P0 BRA `(.L_x_9) ;  /* 0x0000000000288947 */ /* 0x006fea0003800000 */
[----:B------:R-:W0:Y:S02]  /*0ac0*/  LDC R15, c[0x0][0x634] ;  /* 0x00018d00ff0f7b82 */ /* 0x000e240000000800 */
[----:B0-----:R-:W-:-:S05]  /*0ad0*/  IADD3 R15, P0, R16, R15, RZ ;  /* 0x0000000f100f7210 */ /* 0x001fca0007f1e0ff */
[----:B------:R-:W-:-:S04]  /*0ae0*/  IMAD.X R21, RZ, RZ, R17, P0 ;  /* 0x000000ffff157224 */ /* 0x000fc800000e0611 */
[----:B------:R-:W-:-:S04]  /*0af0*/  IMAD.WIDE.U32 R8, R21, R24, RZ ;  /* 0x0000001815087225 */ /* 0x000fc800078e00ff */
[----:B------:R-:W-:-:S04]  /*0b00*/  IMAD.WIDE.U32 R12, P0, R15, R25, R8 ;  /* 0x000000190f0c7225 */ /* 0x000fc80007800008 */
[----:B------:R-:W-:-:S04]  /*0b10*/  IMAD.WIDE.U32 R8, R15, R24, RZ ;  /* 0x000000180f087225 */ /* 0x000fc800078e00ff */
[----:B------:R-:W-:Y:S01]  /*0b20*/  IMAD.X R15, RZ, RZ, RZ, P0 ;  /* 0x000000ffff0f7224 */ /* 0x000fe200000e06ff */
[----:B------:R-:W-:Y:S01]  /*0b30*/  IADD3 RZ, P0, R9, R12, RZ ;  /* 0x0000000c09ff7210 */ /* 0x000fe20007f1e0ff */
[----:B------:R-:W-:-:S04]  /*0b40*/  IMAD.MOV.U32 R14, RZ, RZ, R13 ;  /* 0x000000ffff0e7224 */ /* 0x000fc800078e000d */
[----:B------:R-:W-:-:S08]  /*0b50*/  IMAD.WIDE.U32.X R8, R21, R25, R14, P0 ;  /* 0x0000001915087225 */ /* 0x000fd000000e040e */
.L_x_9:
[----:B------:R-:W0:Y:S01]  /*0b60*/  LDC.64 R28, c[0x0][0x640] ;  /* 0x00019000ff1c7b82 */ /* 0x000e220000000a00 */
[--C-:B------:R-:W-:Y:S01]  /*0b70*/  SHF.R.U64 R101, R8, R0, R9.reuse ;  /* 0x0000000008657219 */ /* 0x100fe20000001209 */
[----:B------:R-:W-:Y:S01]  /*0b80*/  IMAD R20, R7, R20, R4 ;  /* 0x0000001407147224 */ /* 0x000fe200078e0204 */
[----:B------:R-:W-:Y:S02]  /*0b90*/  SHF.R.U32.HI R0, RZ, R0, R9 ;  /* 0x00000000ff007219 */ /* 0x000fe40000011609 */
[----:B------:R-:W-:-:S03]  /*0ba0*/  IADD3 R5, P0, RZ, -R101, RZ ;  /* 0x80000065ff057210 */ /* 0x000fc60007f1e0ff */
[----:B------:R-:W1:Y:S02]  /*0bb0*/  LDC R12, c[0x0][0x618] ;  /* 0x00018600ff0c7b82 */ /* 0x000e640000000800 */
[----:B------:R-:W-:-:S04]  /*0bc0*/  IMAD.X R9, RZ, RZ, ~R0, P0 ;  /* 0x000000ffff097224 */ /* 0x000fc800000e0e00 */
[-C--:B------:R-:W-:Y:S02]  /*0bd0*/  IMAD R0, R9, R26.reuse, RZ ;  /* 0x0000001a09007224 */ /* 0x080fe400078e02ff */
[----:B------:R-:W2:Y:S01]  /*0be0*/  LDC R14, c[0x0][0x608] ;  /* 0x00018200ff0e7b82 */ /* 0x000ea20000000800 */
[----:B------:R-:W-:-:S04]  /*0bf0*/  IMAD.WIDE.U32 R8, R5, R26, R16 ;  /* 0x0000001a05087225 */ /* 0x000fc800078e0010 */
[----:B------:R-:W-:Y:S02]  /*0c00*/  IMAD R5, R5, R27, R0 ;  /* 0x0000001b05057224 */ /* 0x000fe400078e0200 */
[----:B------:R-:W-:Y:S01]  /*0c10*/  IMAD.MOV.U32 R27, RZ, RZ, 0x1 ;  /* 0x00000001ff1b7424 */ /* 0x000fe200078e00ff */
[----:B------:R-:W3:Y:S01]  /*0c20*/  LDC R24, c[0x0][0x658] ;  /* 0x00019600ff187b82 */ /* 0x000ee20000000800 */
[----:B------:R-:W-:Y:S01]  /*0c30*/  IMAD.IADD R5, R9, 0x1, R5 ;  /* 0x0000000109057824 */ /* 0x000fe200078e0205 */
[----:B0-----:R-:W-:Y:S01]  /*0c40*/  ISETP.NE.U32.AND P0, PT, R28, RZ, PT ;  /* 0x000000ff1c00720c */ /* 0x001fe20003f05070 */
[----:B------:R-:W-:-:S03]  /*0c50*/  IMAD.MOV.U32 R9, RZ, RZ, -0x1 ;  /* 0xffffffffff097424 */ /* 0x000fc600078e00ff */
[----:B------:R-:W-:Y:S02]  /*0c60*/  ISETP.NE.AND.EX P0, PT, R29, RZ, PT, P0 ;  /* 0x000000ff1d00720c */ /* 0x000fe40003f05300 */
[----:B------:R-:W0:Y:S01]  /*0c70*/  LDC R21, c[0x0][0x600] ;  /* 0x00018000ff157b82 */ /* 0x000e220000000800 */
[-CC-:B-1----:R-:W-:Y:S02]  /*0c80*/  SHF.R.U64 R10, R8, R12.reuse, R5.reuse ;  /* 0x0000000c080a7219 */ /* 0x182fe40000001205 */
[----:B------:R-:W-:-:S05]  /*0c90*/  SHF.R.U32.HI R5, RZ, R12, R5 ;  /* 0x0000000cff057219 */ /* 0x000fca0000011605 */
[----:B------:R-:W1:Y:S01]  /*0ca0*/  LDC R23, c[0x0][0x648] ;  /* 0x00019200ff177b82 */ /* 0x000e620000000800 */
[-CC-:B--2---:R-:W-:Y:S02]  /*0cb0*/  SHF.R.U64 R30, R10, R14.reuse, R5.reuse ;  /* 0x0000000e0a1e7219 */ /* 0x184fe40000001205 */
[----:B------:R-:W-:-:S05]  /*0cc0*/  SHF.R.U32.HI R5, RZ, R14, R5 ;  /* 0x0000000eff057219 */ /* 0x000fca0000011605 */
[----:B------:R-:W2:Y:S01]  /*0cd0*/  LDC R25, c[0x0][0x638] ;  /* 0x00018e00ff197b82 */ /* 0x000ea20000000800 */
[-CC-:B---3--:R-:W-:Y:S02]  /*0ce0*/  SHF.R.U64 R14, R30, R24.reuse, R5.reuse ;  /* 0x000000181e0e7219 */ /* 0x188fe40000001205 */
[-C--:B------:R-:W-:Y:S02]  /*0cf0*/  SHF.L.U32 R0, R9, R24.reuse, RZ ;  /* 0x0000001809007219 */ /* 0x080fe400000006ff */
[----:B------:R-:W-:Y:S01]  /*0d00*/  SHF.R.U32.HI R5, RZ, R24, R5 ;  /* 0x00000018ff057219 */ /* 0x000fe20000011605 */
[----:B------:R-:W-:Y:S01]  /*0d10*/  IMAD.MOV.U32 R4, RZ, RZ, R14 ;  /* 0x000000ffff047224 */ /* 0x000fe200078e000e */
[----:B------:R-:W-:Y:S01]  /*0d20*/  LOP3.LUT R7, RZ, R0, RZ, 0x33, !PT ;  /* 0x00000000ff077212 */ /* 0x000fe200078e33ff */
[----:B------:R-:W3:Y:S01]  /*0d30*/  LDC R26, c[0x0][0x610] ;  /* 0x00018400ff1a7b82 */ /* 0x000ee20000000800 */
[----:B------:R-:W-:Y:S05]  /*0d40*/  @!P0 BRA `(.L_x_10) ;  /* 0x0000000000288947 */ /* 0x000fea0003800000 */
[----:B------:R-:W4:Y:S02]  /*0d50*/  LDC R13, c[0x0][0x64c] ;  /* 0x00019300ff0d7b82 */ /* 0x000f240000000800 */
[----:B----4-:R-:W-:-:S05]  /*0d60*/  IADD3 R13, P0, R14, R13, RZ ;  /* 0x0000000d0e0d7210 */ /* 0x010fca0007f1e0ff */
        /* <DEDUP_REMOVED lines=8> */
.L_x_10:
[----:B-1----:R-:W-:Y:S01]  /*0df0*/  SHF.R.U64 R4, R4, R23, R5 ;  /* 0x0000001704047219 */ /* 0x002fe20000001205 */
[----:B0-----:R-:W-:Y:S01]  /*0e00*/  VIADD R5, R21, 0xffffffff ;  /* 0xffffffff15057836 */ /* 0x001fe20000000000 */
[----:B------:R-:W-:Y:S02]  /*0e10*/  SHF.L.U32 R0, R27, R24, RZ ;  /* 0x000000181b007219 */ /* 0x000fe400000006ff */
[----:B------:R-:W-:Y:S01]  /*0e20*/  LOP3.LUT R7, R30, R7, RZ, 0xc0, !PT ;  /* 0x000000071e077212 */ /* 0x000fe200078ec0ff */
[----:B------:R-:W-:Y:S01]  /*0e30*/  IMAD.MOV R8, RZ, RZ, -R4 ;  /* 0x000000ffff087224 */ /* 0x000fe200078e0a04 */
[----:B------:R-:W-:Y:S02]  /*0e40*/  SEL R3, R3, R20, !P1 ;  /* 0x0000001403037207 */ /* 0x000fe40004800000 */
[----:B------:R-:W-:Y:S01]  /*0e50*/  LOP3.LUT R5, R10, R5, RZ, 0xc0, !PT ;  /* 0x000000050a057212 */ /* 0x000fe200078ec0ff */
[----:B------:R-:W-:Y:S02]  /*0e60*/  IMAD R4, R0, R4, R7 ;  /* 0x0000000400047224 */ /* 0x000fe400078e0207 */
[----:B--2---:R-:W-:-:S02]  /*0e70*/  IMAD R0, R8, R25, R14 ;  /* 0x0000001908007224 */ /* 0x004fc400078e020e */
[----:B---3--:R-:W-:Y:S02]  /*0e80*/  IMAD R3, R4, R26, R3 ;  /* 0x0000001a04037224 */ /* 0x008fe400078e0203 */
[----:B------:R-:W-:Y:S02]  /*0e90*/  IMAD.MOV.U32 R7, RZ, RZ, 0x1 ;  /* 0x00000001ff077424 */ /* 0x000fe400078e00ff */
[----:B------:R-:W-:-:S03]  /*0ea0*/  IMAD R4, R0, R21, R5 ;  /* 0x0000001500047224 */ /* 0x000fc600078e0205 */
[----:B------:R-:W-:Y:S02]  /*0eb0*/  PRMT R0, R7, 0x7610, R0 ;  /* 0x0000761007007816 */ /* 0x000fe40000000000 */
[----:B------:R-:W-:Y:S02]  /*0ec0*/  SEL R100, R4, R3, !P1 ;  /* 0x0000000304647207 */ /* 0x000fe40004800000 */
[----:B------:R-:W-:-:S07]  /*0ed0*/  SEL R103, R3, R4, !P1 ;  /* 0x0000000403677207 */ /* 0x000fce0004800000 */
.L_x_8:
[----:B------:R-:W-:-:S08]  /*0ee0*/  NOP ;  /* 0x0000000000007918 */ /* 0x000fd00000000000 */
[----:B------:R-:W0:Y:S02]  /*0ef0*/  USETMAXREG.TRY_ALLOC.CTAPOOL UP0, 0xe8 ;  /* 0x000000e8000079c8 */ /* 0x000e240008000600 */
[----:B0-----:R-:W-:-:S13]  /*0f00*/  PLOP3.LUT P0, PT, PT, PT, UP0, 0x80, 0x0 ;  /* 0x000000000000781c */ /* 0x001fda0003f0f008 */
[----:B------:R-:W-:Y:S05]  /*0f10*/  @!P0 BRA `(.L_x_8) ;  /* 0xfffffffc00f08947 */ /* 0x000fea000383ffff */
[----:B------:R-:W-:Y:S01]  /*0f20*/  ULDC.64 UR4, c[0x0][0x598] ;  /* 0x0001660000047ab9 */ /* 0x000fe20000000a00 */
[----:B------:R-:W-:Y:S01]  /*0f30*/  ULDC.64 UR38, c[0x0][0x208] ;  /* 0x0000820000267ab9 */ /* 0x000fe20000000a00 */
[----:B------:R-:W-:-:S04]  /*0f40*/  ISETP.NE.U32.AND P0, PT, RZ, UR4, PT ;  /* 0x00000004ff007c0c */ /* 0x000fc8000bf05070 */
[----:B------:R-:W-:-:S13]  /*0f50*/  ISETP.NE.AND.EX P0, PT, RZ, UR5, PT, P0 ;  /* 0x00000005ff007c0c */ /* 0x000fda000bf05300 */
[----:B------:R-:W-:Y:S05]  /*0f60*/  @!P0 BRA `(.L_x_11) ;  /* 0x00000000001c8947 */ /* 0x000fea0003800000 */
[----:B------:R-:W0:Y:S02]  /*0f70*/  LDC.64 R4, c[0x0][0x598] ;  /* 0x00016600ff047b82 */ /* 0x000e240000000a00 */
[----:B0-----:R-:W2:Y:S02]  /*0f80*/  LDG.E.64 R4, desc[UR38][R4.64] ;  /* 0x0000002604047981 */ /* 0x001ea4000c1e1b00 */
[----:B--2---:R-:W-:-:S04]  /*0f90*/  ISETP.NE.U32.AND P0, PT, R4, RZ, PT ;  /* 0x000000ff0400720c */ /* 0x004fc80003f05070 */
[----:B------:R-:W-:-:S13]  /*0fa0*/  ISETP.NE.AND.EX P0, PT, R5, RZ, PT, P0 ;  /* 0x000000ff0500720c */ /* 0x000fda0003f05300 */
[----:B------:R-:W-:Y:S05]  /*0fb0*/  @!P0 BRA `(.L_x_11) ;  /* 0x0000000000088947 */ /* 0x000fea0003800000 */
[----:B------:R0:W5:Y:S01]  /*0fc0*/  LD.E R23, desc[UR38][R4.64] ;  /* 0x0000002604177980 */ /* 0x000162000c101900 */
[----:B------:R-:W-:Y:S05]  /*0fd0*/  BRA `(.L_x_12) ;  /* 0x0000000000247947 */ /* 0x000fea0003800000 */
.L_x_11:
[----:B------:R-:W-:Y:S02]  /*0fe0*/  ULDC.64 UR4, c[0x0][0x588] ;  /* 0x0001620000047ab9 */ /* 0x000fe40000000a00 */
[----:B------:R-:W-:-:S04]  /*0ff0*/  ISETP.NE.U32.AND P0, PT, RZ, UR4, PT ;  /* 0x00000004ff007c0c */ /* 0x000fc8000bf05070 */
[----:B------:R-:W-:-:S13]  /*1000*/  ISETP.NE.AND.EX P0, PT, RZ, UR5, PT, P0 ;  /* 0x00000005ff007c0c */ /* 0x000fda000bf05300 */
[----:B------:R-:W-:Y:S05]  /*1010*/  @!P0 BRA `(.L_x_13) ;  /* 0x00000000000c8947 */ /* 0x000fea0003800000 */
[----:B------:R-:W0:Y:S02]  /*1020*/  LDC.64 R4, c[0x0][0x588] ;  /* 0x00016200ff047b82 */ /* 0x000e240000000a00 */
[----:B0-----:R1:W5:Y:S01]  /*1030*/  LDG.E R23, desc[UR38][R4.64] ;  /* 0x0000002604177981 */ /* 0x001362000c1e1900 */
[----:B------:R-:W-:Y:S05]  /*1040*/  BRA `(.L_x_12) ;  /* 0x0000000000087947 */ /* 0x000fea0003800000 */
.L_x_13:
[----:B------:R-:W-:Y:S02]  /*1050*/  ULDC UR4, c[0x0][0x580] ;  /* 0x0001600000047ab9 */ /* 0x000fe40000000800 */
[----:B------:R-:W-:-:S07]  /*1060*/  IMAD.U32 R23, RZ, RZ, UR4 ;  /* 0x00000004ff177e24 */ /* 0x000fce000f8e00ff */
.L_x_12:
[----:B------:R-:W-:Y:S02]  /*1070*/  ULDC.64 UR4, c[0x0][0x5a0] ;  /* 0x0001680000047ab9 */ /* 0x000fe40000000a00 */
[----:B------:R-:W-:-:S04]  /*1080*/  ISETP.NE.U32.AND P0, PT, RZ, UR4, PT ;  /* 0x00000004ff007c0c */ /* 0x000fc8000bf05070 */
[----:B------:R-:W-:-:S13]  /*1090*/  ISETP.NE.AND.EX P0, PT, RZ, UR5, PT, P0 ;  /* 0x00000005ff007c0c */ /* 0x000fda000bf05300 */
[----:B------:R-:W-:Y:S05]  /*10a0*/  @!P0 BRA `(.L_x_14) ;  /* 0x00000000001c8947 */ /* 0x000fea0003800000 */
[----:B01----:R-:W0:Y:S02]  /*10b0*/  LDC.64 R4, c[0x0][0x5a0] ;  /* 0x00016800ff047b82 */ /* 0x003e240000000a00 */
[----:B0-----:R-:W2:Y:S02]  /*10c0*/  LDG.E.64 R4, desc[UR38][R4.64] ;  /* 0x0000002604047981 */ /* 0x001ea4000c1e1b00 */
[----:B--2---:R-:W-:-:S04]  /*10d0*/  ISETP.NE.U32.AND P0, PT, R4, RZ, PT ;  /* 0x000000ff0400720c */ /* 0x004fc80003f05070 */
[----:B------:R-:W-:-:S13]  /*10e0*/  ISETP.NE.AND.EX P0, PT, R5, RZ, PT, P0 ;  /* 0x000000ff0500720c */ /* 0x000fda0003f05300 */
[----:B------:R-:W-:Y:S05]  /*10f0*/  @!P0 BRA `(.L_x_14) ;  /* 0x0000000000088947 */ /* 0x000fea0003800000 */
[----:B------:R0:W5:Y:S01]  /*1100*/  LD.E R90, desc[UR38][R4.64] ;  /* 0x00000026045a7980 */ /* 0x000162000c101900 */
[----:B------:R-:W-:Y:S05]  /*1110*/  BRA `(.L_x_15) ;  /* 0x0000000000247947 */ /* 0x000fea0003800000 */
.L_x_14:
[----:B------:R-:W-:Y:S02]  /*1120*/  ULDC.64 UR4, c[0x0][0x590] ;  /* 0x0001640000047ab9 */ /* 0x000fe40000000a00 */
[----:B------:R-:W-:-:S04]  /*1130*/  ISETP.NE.U32.AND P0, PT, RZ, UR4, PT ;  /* 0x00000004ff007c0c */ /* 0x000fc8000bf05070 */
[----:B------:R-:W-:-:S13]  /*1140*/  ISETP.NE.AND.EX P0, PT, RZ, UR5, PT, P0 ;  /* 0x00000005ff007c0c */ /* 0x000fda000bf05300 */
[----:B------:R-:W-:Y:S05]  /*1150*/  @!P0 BRA `(.L_x_16) ;  /* 0x00000000000c8947 */ /* 0x000fea0003800000 */
[----:B------:R-:W2:Y:S02]  /*1160*/  LDC.64 R90, c[0x0][0x590] ;  /* 0x00016400ff5a7b82 */ /* 0x000ea40000000a00 */
[----:B--2---:R2:W5:Y:S01]  /*1170*/  LDG.E R90, desc[UR38][R90.64] ;  /* 0x000000265a5a7981 */ /* 0x004562000c1e1900 */
[----:B------:R-:W-:Y:S05]  /*1180*/  BRA `(.L_x_15) ;  /* 0x0000000000087947 */ /* 0x000fea0003800000 */
.L_x_16:
[----:B------:R-:W-:Y:S02]  /*1190*/  ULDC UR4, c[0x0][0x584] ;  /* 0x0001610000047ab9 */ /* 0x000fe40000000800 */
[----:B------:R-:W-:-:S07]  /*11a0*/  IMAD.U32 R90, RZ, RZ, UR4 ;  /* 0x00000004ff5a7e24 */ /* 0x000fce000f8e00ff */
.L_x_15:
[----:B------:R-:W-:-:S13]  /*11b0*/  LOP3.LUT P0, RZ, R0, 0xff, RZ, 0xc0, !PT ;  /* 0x000000ff00ff7812 */ /* 0x000fda000780c0ff */
[----:B------:R-:W-:Y:S05]  /*11c0*/  @!P0 EXIT ;  /* 0x000000000000894d */ /* 0x000fea0003800000 */
[----:B------:R-:W3:Y:S01]  /*11d0*/  LDC R93, c[0x0][0x658] ;  /* 0x00019600ff5d7b82 */ /* 0x000ee20000000800 */
[----:B------:R-:W-:Y:S01]  /*11e0*/  ULDC.64 UR6, c[0x0][0x288] ;  /* 0x0000a20000067ab9 */ /* 0x000fe20000000a00 */
[----:B------:R-:W-:Y:S01]  /*11f0*/  LOP3.LUT R6, R6, 0x1, RZ, 0xc0, !PT ;  /* 0x0000000106067812 */ /* 0x000fe200078ec0ff */
[----:B------:R-:W-:Y:S01]  /*1200*/  UIADD3 UR4, UR7, 0x3f, URZ ;  /* 0x0000003f07047890 */ /* 0x000fe2000fffe03f */
[----:B------:R-:W-:Y:S01]  /*1210*/  SHF.R.U32.HI R0, RZ, 0x2, R95 ;  /* 0x00000002ff007819 */ /* 0x000fe2000001165f */
[----:B------:R-:W-:Y:S01]  /*1220*/  IMAD.U32 R3, RZ, RZ, UR6 ;  /* 0x00000006ff037e24 */ /* 0x000fe2000f8e00ff */
[----:B------:R-:W-:Y:S01]  /*1230*/  SHF.R.U32.HI R11, RZ, 0x1, R11 ;  /* 0x00000001ff0b7819 */ /* 0x000fe2000001160b */
[----:B------:R-:W-:Y:S01]  /*1240*/  USHF.R.S32.HI UR5, URZ, 0x1f, UR4 ;  /* 0x0000001f3f057899 */ /* 0x000fe20008011404 */
[----:B01----:R-:W0:Y:S01]  /*1250*/  LDC.64 R4, c[0x0][0x5c8] ;  /* 0x00017200ff047b82 */ /* 0x003e220000000a00 */
[----:B------:R-:W-:Y:S01]  /*1260*/  LOP3.LUT R94, R95, 0x3, RZ, 0xc0, !PT ;  /* 0x000000035f5e7812 */ /* 0x000fe200078ec0ff */
[----:B------:R-:W-:Y:S01]  /*1270*/  IMAD.SHL.U32 R7, R6, 0x40, RZ ;  /* 0x0000004006077824 */ /* 0x000fe200078e00ff */
[----:B------:R-:W-:Y:S01]  /*1280*/  LOP3.LUT R0, R0, 0x7, RZ, 0xc0, !PT ;  /* 0x0000000700007812 */ /* 0x000fe200078ec0ff */
[----:B------:R-:W-:Y:S01]  /*1290*/  ULEA.HI UR5, UR5, UR4, URZ, 0x6 ;  /* 0x0000000405057291 */ /* 0x000fe2000f8f303f */
[----:B------:R-:W-:Y:S01]  /*12a0*/  LOP3.LUT R11, R11, 0x30, RZ, 0xc0, !PT ;  /* 0x000000300b0b7812 */ /* 0x000fe200078ec0ff */
[----:B------:R-:W-:Y:S01]  /*12b0*/  IMAD R94, R94, -0x2, R3 ;  /* 0xfffffffe5e5e7824 */ /* 0x000fe200078e0203 */
[--C-:B------:R-:W-:Y:S01]  /*12c0*/  LOP3.LUT R88, R7, 0x40, R0.reuse, 0xe2, !PT ;  /* 0x0000004007587812 */ /* 0x100fe200078ee200 */
[----:B------:R-:W1:Y:S01]  /*12d0*/  LDC R97, c[0x0][0x600] ;  /* 0x00018000ff617b82 */ /* 0x000e620000000800 */
[----:B------:R-:W-:Y:S01]  /*12e0*/  IADD3 R3, RZ, -R11, -R0 ;  /* 0x8000000bff037210 */ /* 0x000fe20007ffe800 */
[----:B------:R-:W-:Y:S01]  /*12f0*/  IMAD.MOV.U32 R0, RZ, RZ, -0x1 ;  /* 0xffffffffff007424 */ /* 0x000fe200078e00ff */
[----:B------:R-:W-:Y:S01]  /*1300*/  USHF.R.S32.HI UR43, URZ, 0x6, UR5 ;  /* 0x000000063f2b7899 */ /* 0x000fe20008011405 */
[----:B------:R-:W-:Y:S01]  /*1310*/  IMAD.MOV.U32 R8, RZ, RZ, 0x1 ;  /* 0x00000001ff087424 */ /* 0x000fe200078e00ff */
[C---:B------:R-:W-:Y:S01]  /*1320*/  LOP3.LUT R96, R95.reuse, 0x80, RZ, 0xc0, !PT ;  /* 0x000000805f607812 */ /* 0x040fe200078ec0ff */
[----:B------:R-:W-:Y:S01]  /*1330*/  IMAD R3, R6, -0x40, R3 ;  /* 0xffffffc006037824 */ /* 0x000fe200078e0203 */
[----:B------:R-:W-:Y:S01]  /*1340*/  UISETP.LT.AND UP0, UPT, UR43, 0x1, UPT ;  /* 0x000000012b00788c */ /* 0x000fe2000bf01270 */
[----:B---3--:R-:W-:Y:S01]  /*1350*/  SHF.L.U32 R0, R0, R93, RZ ;  /* 0x0000005d00007219 */ /* 0x008fe200000006ff */
[----:B------:R-:W-:Y:S01]  /*1360*/  ULDC UR4, c[0x0][0x284] ;  /* 0x0000a10000047ab9 */ /* 0x000fe20000000800 */
[----:B------:R-:W-:Y:S01]  /*1370*/  LOP3.LUT R88, R88, R11, RZ, 0xfc, !PT ;  /* 0x0000000b58587212 */ /* 0x000fe200078efcff */
[----:B------:R-:W-:Y:S01]  /*1380*/  USEL UR44, UR43, 0x1, UP0 ;  /* 0x000000012b2c7887 */ /* 0x000fe20008000000 */
[----:B------:R-:W-:Y:S01]  /*1390*/  SHF.L.U32 R93, R8, R93, RZ ;  /* 0x0000005d085d7219 */ /* 0x000fe200000006ff */
[----:B------:R-:W-:Y:S01]  /*13a0*/  IMAD.SHL.U32 R95, R95, 0x2, RZ ;  /* 0x000000025f5f7824 */ /* 0x000fe200078e00ff */
[----:B------:R-:W-:Y:S01]  /*13b0*/  LOP3.LUT R102, R18, 0x1, RZ, 0xfc, !PT ;  /* 0x0000000112667812 */ /* 0x000fe200078efcff */
[----:B------:R-:W-:Y:S01]  /*13c0*/  VIADD R99, R3, UR4 ;  /* 0x0000000403637c36 */ /* 0x000fe20008000000 */
[C---:B0-----:R-:W-:Y:S01]  /*13d0*/  SHF.L.U64.HI R92, R4.reuse, 0x3, R5 ;  /* 0x00000003045c7819 */ /* 0x041fe20000010205 */
[----:B--2---:R-:W-:Y:S01]  /*13e0*/  IMAD.SHL.U32 R91, R4, 0x8, RZ ;  /* 0x00000008045b7824 */ /* 0x004fe200078e00ff */
[----:B------:R-:W-:Y:S01]  /*13f0*/  SHF.R.U32.HI R96, RZ, 0x7, R96 ;  /* 0x00000007ff607819 */ /* 0x000fe20000011660 */
[----:B------:R-:W-:Y:S01]  /*1400*/  IMAD.MOV.U32 R89, RZ, RZ, RZ ;  /* 0x000000ffff597224 */ /* 0x000fe200078e00ff */
[----:B------:R-:W-:Y:S01]  /*1410*/  LOP3.LUT R98, RZ, R0, RZ, 0x33, !PT ;  /* 0x00000000ff627212 */ /* 0x000fe200078e33ff */
[----:B------:R-:W-:Y:S01]  /*1420*/  UIADD3 UR44, UR43, -UR44, URZ ;  /* 0x8000002c2b2c7290 */ /* 0x000fe2000fffe03f */
[----:B------:R-:W-:Y:S01]  /*1430*/  UMOV UR40, URZ ;  /* 0x0000003f00287c82 */ /* 0x000fe20008000000 */
[----:B-1----:R-:W-:Y:S01]  /*1440*/  VIADD R97, R97, 0xffffffff ;  /* 0xffffffff61617836 */ /* 0x002fe20000000000 */
[----:B------:R-:W-:-:S09]  /*1450*/  UMOV UR41, URZ ;  /* 0x0000003f00297c82 */ /* 0x000fd20008000000 */
.L_x_162:
[----:B0-----:R-:W0:Y:S01]  /*1460*/  SHFL.IDX PT, R0, R96, RZ, 0x1f ;  /* 0x00001fff60007589 */ /* 0x001e2200000e0000 */
[----:B-1----:R-:W1:Y:S01]  /*1470*/  S2UR UR7, SR_CgaCtaId ;  /* 0x00000000000779c3 */ /* 0x002e620000008800 */
[----:B------:R-:W-:Y:S01]  /*1480*/  UMOV UR6, 0x400 ;  /* 0x0000040000067882 */ /* 0x000fe20000000000 */
[----:B0-----:R-:W-:Y:S01]  /*1490*/  R2UR UR4, R0 ;  /* 0x00000000000472ca */ /* 0x001fe200000e0000 */
[----:B-1----:R-:W-:-:S12]  /*14a0*/  ULEA UR6, UR7, UR6, 0x18 ;  /* 0x0000000607067291 */ /* 0x002fd8000f8ec03f */
[----:B------:R-:W-:-:S04]  /*14b0*/  ULEA.HI UR5, UR4, UR4, URZ, 0x1 ;  /* 0x0000000404057291 */ /* 0x000fc8000f8f083f */
[----:B------:R-:W-:-:S04]  /*14c0*/  ULOP3.LUT UR5, UR5, 0x7fffe, URZ, 0xc0, !UPT ;  /* 0x0007fffe05057892 */ /* 0x000fc8000f8ec03f */
[----:B------:R-:W-:-:S03]  /*14d0*/  UIADD3 UR5, UR4, -UR5, URZ ;  /* 0x8000000504057290 */ /* 0x000fc6000fffe03f */
[----:B------:R-:W-:Y:S01]  /*14e0*/  ULDC UR4, c[0x0][0x28c] ;  /* 0x0000a30000047ab9 */ /* 0x000fe20000000800 */
[----:B------:R-:W-:Y:S01]  /*14f0*/  ULEA UR5, UR5, UR6, 0xd ;  /* 0x0000000605057291 */ /* 0x000fe2000f8e683f */
[----:B------:R-:W-:-:S03]  /*1500*/  ISETP.LT.AND P0, PT, RZ, UR4, PT ;  /* 0x00000004ff007c0c */ /* 0x000fc6000bf01270 */
[----:B------:R-:W-:-:S04]  /*1510*/  UIADD3 UR5, UR5, 0x100, URZ ;  /* 0x0000010005057890 */ /* 0x000fc8000fffe03f */
[----:B------:R-:W-:-:S04]  /*1520*/  USHF.R.U32.HI UR5, URZ, 0x4, UR5 ;  /* 0x000000043f057899 */ /* 0x000fc80008011605 */
[----:B------:R-:W-:-:S04]  /*1530*/  ULOP3.LUT UR5, UR5, 0x3fff, URZ, 0xc0, !UPT ;  /* 0x00003fff05057892 */ /* 0x000fc8000f8ec03f */
[----:B------:R-:W-:Y:S01]  /*1540*/  ULOP3.LUT UR45, UR5, 0x10000, URZ, 0xfc, !UPT ;  /* 0x00010000052d7892 */ /* 0x000fe2000f8efc3f */
[----:B--2345:R-:W-:Y:S11]  /*1550*/  @P0 BRA `(.L_x_17) ;  /* 0x0000000000400947 */ /* 0x03cff60003800000 */
[----:B------:R-:W-:Y:S01]  /*1560*/  MOV R0, 0x0 ;  /* 0x0000000000007802 */ /* 0x000fe20000000f00 */
[----:B------:R-:W-:Y:S01]  /*1570*/  ULDC.64 UR4, c[0x4][0x68] ;  /* 0x01001a0000047ab9 */ /* 0x000fe20000000a00 */
[----:B------:R-:W-:Y:S01]  /*1580*/  ULDC.64 UR6, c[0x4][0x8] ;  /* 0x0100020000067ab9 */ /* 0x000fe20000000a00 */
[----:B------:R-:W-:Y:S01]  /*1590*/  IMAD.U32 R4, RZ, RZ, UR4 ;  /* 0x00000004ff047e24 */ /* 0x000fe2000f8e00ff */
[----:B------:R0:W1:Y:S01]  /*15a0*/  LDC.64 R14, c[0x4][R0] ;  /* 0x01000000000e7b82 */ /* 0x0000620000000a00 */
[----:B------:R-:W-:Y:S01]  /*15b0*/  IMAD.U32 R5, RZ, RZ, UR5 ;  /* 0x00000005ff057e24 */ /* 0x000fe2000f8e00ff */
[----:B------:R-:W-:Y:S01]  /*15c0*/  ULDC.64 UR4, c[0x4][0x70] ;  /* 0x01001c0000047ab9 */ /* 0x000fe20000000a00 */
[----:B------:R-:W-:Y:S02]  /*15d0*/  IMAD.U32 R10, RZ, RZ, UR6 ;  /* 0x00000006ff0a7e24 */ /* 0x000fe4000f8e00ff */
[----:B------:R-:W-:Y:S02]  /*15e0*/  IMAD.U32 R6, RZ, RZ, UR4 ;  /* 0x00000004ff067e24 */ /* 0x000fe4000f8e00ff */
[----:B------:R-:W-:-:S02]  /*15f0*/  IMAD.U32 R7, RZ, RZ, UR5 ;  /* 0x00000005ff077e24 */ /* 0x000fc4000f8e00ff */
[----:B------:R-:W-:Y:S02]  /*1600*/  IMAD.U32 R11, RZ, RZ, UR7 ;  /* 0x00000007ff0b7e24 */ /* 0x000fe4000f8e00ff */
[----:B------:R-:W-:Y:S02]  /*1610*/  IMAD.MOV.U32 R8, RZ, RZ, 0x1e1 ;  /* 0x000001e1ff087424 */ /* 0x000fe400078e00ff */
[----:B------:R-:W-:Y:S02]  /*1620*/  IMAD.MOV.U32 R12, RZ, RZ, 0x1 ;  /* 0x00000001ff0c7424 */ /* 0x000fe400078e00ff */
[----:B0-----:R-:W-:-:S07]  /*1630*/  IMAD.MOV.U32 R13, RZ, RZ, RZ ;  /* 0x000000ffff0d7224 */ /* 0x001fce00078e00ff */
[----:B------:R-:W-:-:S07]  /*1640*/  LEPC R20, `(.L_x_17) ;  /* 0x000000001014794e */ /* 0x000fce0000000000 */
[----:B-1---5:R-:W-:Y:S05]  /*1650*/  CALL.ABS.NOINC R14 ;  /* 0x000000000e007343 */ /* 0x022fea0003c00000 */
.L_x_17:
[----:B------:R-:W-:-:S13]  /*1660*/  ISETP.NE.AND P0, PT, R102, 0x3, PT ;  /* 0x000000036600780c */ /* 0x000fda0003f05270 */
[----:B------:R-:W-:Y:S05]  /*1670*/  @!P0 BRA `(.L_x_18) ;  /* 0x0000000000048947 */ /* 0x000fea0003800000 */
[----:B------:R-:W-:Y:S01]  /*1680*/  BPT.TRAP 0x1 ;  /* 0x000000040000795c */ /* 0x000fe20000300000 */
.L_x_18:
[----:B------:R-:W0:Y:S01]  /*1690*/  S2UR UR5, SR_CgaCtaId ;  /* 0x00000000000579c3 */ /* 0x000e220000008800 */
[----:B------:R-:W-:Y:S01]  /*16a0*/  UMOV UR4, 0x400 ;  /* 0x0000040000047882 */ /* 0x000fe20000000000 */
[----:B------:R-:W-:Y:S02]  /*16b0*/  IMAD.U32 R0, RZ, RZ, UR40 ;  /* 0x00000028ff007e24 */ /* 0x000fe4000f8e00ff */
[----:B------:R-:W-:-:S03]  /*16c0*/  IMAD.U32 R3, RZ, RZ, UR41 ;  /* 0x00000029ff037e24 */ /* 0x000fc6000f8e00ff */
[----:B------:R-:W-:Y:S01]  /*16d0*/  SHF.L.U32 R0, R0, 0x1f, RZ ;  /* 0x0000001f00007819 */ /* 0x000fe200000006ff */
[----:B0-----:R-:W-:-:S06]  /*16e0*/  ULEA UR4, UR5, UR4, 0x18 ;  /* 0x0000000405047291 */ /* 0x001fcc000f8ec03f */
[----:B------:R-:W-:-:S04]  /*16f0*/  IMAD.U32 R6, RZ, RZ, UR4 ;  /* 0x00000004ff067e24 */ /* 0x000fc8000f8e00ff */
[----:B------:R-:W-:-:S04]  /*1700*/  IMAD R3, R3, 0x8, R6 ;  /* 0x0000000803037824 */ /* 0x000fc800078e0206 */
[----:B------:R0:W1:Y:S01]  /*1710*/  SYNCS.PHASECHK.TRANS64.TRYWAIT P1, [R3+URZ], R0 ;  /* 0x00000000030075a7 */ /* 0x000062000802017f */
[----:B------:R-:W-:Y:S05]  /*1720*/  @!P0 BRA `(.L_x_19) ;  /* 0x0000000000048947 */ /* 0x000fea0003800000 */
[----:B------:R-:W-:Y:S01]  /*1730*/  BPT.TRAP 0x1 ;  /* 0x000000040000795c */ /* 0x000fe20000300000 */
.L_x_19:
[----:B------:R-:W-:-:S05]  /*1740*/  IMAD.U32 R4, RZ, RZ, UR44 ;  /* 0x0000002cff047e24 */ /* 0x000fca000f8e00ff */
[----:B------:R-:W-:Y:S01]  /*1750*/  ISETP.GE.AND P2, PT, R4, 0x1, PT ;  /* 0x000000010400780c */ /* 0x000fe20003f46270 */
[----:B-1----:R-:W-:-:S12]  /*1760*/  @P1 BRA `(.L_x_20) ;  /* 0x0000000000081947 */ /* 0x002fd80003800000 */
[----:B------:R-:W1:Y:S02]  /*1770*/  SYNCS.PHASECHK.TRANS64.TRYWAIT P1, [R3+URZ], R0 ;  /* 0x00000000030075a7 */ /* 0x000e64000802017f */
[----:B-1----:R-:W-:Y:S05]  /*1780*/  @!P1 BRA `(.L_x_21) ;  /* 0x00000064007c9947 */ /* 0x002fea0003800000 */
.L_x_20:
[----:B------:R-:W-:Y:S05]  /*1790*/  WARPSYNC.ALL ;  /* 0x0000000000007948 */ /* 0x000fea0003800000 */
[----:B------:R-:W-:Y:S01]  /*17a0*/  R2UR UR4, R6 ;  /* 0x00000000060472ca */ /* 0x000fe200000e0000 */
[----:B------:R-:W-:Y:S01]  /*17b0*/  ULEA UR5, UR41, UR45, 0xa ;  /* 0x0000002d29057291 */ /* 0x000fe2000f8e503f */
[----:B------:R-:W-:Y:S01]  /*17c0*/  WARPGROUP.ARRIVE ;  /* 0x00000000000079c5 */ /* 0x000fe20000000000 */
[----:B------:R-:W-:Y:S01]  /*17d0*/  UMOV UR9, 0x40000040 ;  /* 0x4000004000097882 */ /* 0x000fe20000000000 */
[----:B------:R-:W-:-:S04]  /*17e0*/  UMOV UR11, 0x40000040 ;  /* 0x40000040000b7882 */ /* 0x000fc80000000000 */
[----:B------:R-:W-:-:S05]  /*17f0*/  UMOV UR8, UR5 ;  /* 0x0000000500087c82 */ /* 0x000fca0008000000 */
[----:B------:R-:W-:-:S04]  /*1800*/  UIADD3 UR4, UR4, 0x8100, URZ ;  /* 0x0000810004047890 */ /* 0x000fc8000fffe03f */
[----:B------:R-:W-:-:S04]  /*1810*/  USHF.R.U32.HI UR4, URZ, 0x4, UR4 ;  /* 0x000000043f047899 */ /* 0x000fc80008011604 */
[----:B------:R-:W-:-:S04]  /*1820*/  ULOP3.LUT UR4, UR4, 0x3fff, URZ, 0xc0, !UPT ;  /* 0x00003fff04047892 */ /* 0x000fc8000f8ec03f */
[----:B------:R-:W-:-:S04]  /*1830*/  ULOP3.LUT UR4, UR4, 0x10000, URZ, 0xfc, !UPT ;  /* 0x0001000004047892 */ /* 0x000fc8000f8efc3f */
[----:B------:R-:W-:-:S07]  /*1840*/  ULEA UR6, UR41, UR4, 0xa ;  /* 0x0000000429067291 */ /* 0x000fce000f8e503f */
[----:B------:R-:W-:Y:S02]  /*1850*/  UMOV UR10, UR6 ;  /* 0x00000006000a7c82 */ /* 0x000fe40008000000 */
[----:B------:R-:W-:Y:S01]  /*1860*/  HGMMA.64x128x16.F32 R24, gdesc[UR8], RZ, !UPT, gsb0 ;  /* 0x01e00000081879f0 */ /* 0x000fe2000c0008ff */
[----:B------:R-:W-:Y:S02]  /*1870*/  UIADD3 UR8, UR5, 0x2, URZ ;  /* 0x0000000205087890 */ /* 0x000fe4000fffe03f */
[----:B------:R-:W-:Y:S01]  /*1880*/  UIADD3 UR10, UR6, 0x2, URZ ;  /* 0x00000002060a7890 */ /* 0x000fe2000fffe03f */
[----:B------:R-:W-:Y:S01]  /*1890*/  UMOV UR9, 0x40000040 ;  /* 0x4000004000097882 */ /* 0x000fe20000000000 */
[----:B------:R-:W-:Y:S01]  /*18a0*/  UMOV UR11, 0x40000040 ;  /* 0x40000040000b7882 */ /* 0x000fe20000000000 */
[----:B------:R-:W-:Y:S02]  /*18b0*/  WARPGROUP.DEPBAR.LE gsb0, 0x0 ;  /* 0x00008000000079c5 */ /* 0x000fe40000010000 */
[----:B------:R-:W-:-:S06]  /*18c0*/  WARPGROUP.ARRIVE ;  /* 0x00000000000079c5 */ /* 0x000fcc0000000000 */
[----:B------:R-:W-:Y:S01]  /*18d0*/  HGMMA.64x128x16.F32 R24, gdesc[UR8], R24, gsb0 ;  /* 0x01e00000081879f0 */ /* 0x000fe20008000818 */
        /* <DEDUP_REMOVED lines=13> */
[----:B------:R-:W-:Y:S03]  /*19b0*/  HGMMA.64x128x16.F32 R24, gdesc[UR8], R24, gsb0 ;  /* 0x01e00000081879f0 */ /* 0x000fe60008000818 */
[----:B------:R-:W-:Y:S02]  /*19c0*/  WARPGROUP.DEPBAR.LE gsb0, 0x0 ;  /* 0x00008000000079c5 */ /* 0x000fe40000010000 */
[----:B------:R-:W-:Y:S05]  /*19d0*/  @!P2 BRA `(.L_x_22) ;  /* 0x000000040028a947 */ /* 0x000fea0003800000 */
[----:B------:R-:W-:Y:S01]  /*19e0*/  UIADD3 UR5, UR41, 0x1, URZ ;  /* 0x0000000129057890 */ /* 0x000fe2000fffe03f */
[----:B01----:R-:W-:Y:S02]  /*19f0*/  IMAD.U32 R0, RZ, RZ, UR44 ;  /* 0x0000002cff007e24 */ /* 0x003fe4000f8e00ff */
[----:B------:R-:W-:Y:S01]  /*1a00*/  IMAD.U32 R3, RZ, RZ, UR41 ;  /* 0x00000029ff037e24 */ /* 0x000fe2000f8e00ff */
[----:B------:R-:W-:-:S04]  /*1a10*/  UISETP.NE.AND UP0, UPT, UR5, 0x2, UPT ;  /* 0x000000020500788c */ /* 0x000fc8000bf05270 */
[----:B------:R-:W-:Y:S02]  /*1a20*/  USEL UR6, URZ, 0x1, UP0 ;  /* 0x000000013f067887 */ /* 0x000fe40008000000 */
[----:B------:R-:W-:Y:S02]  /*1a30*/  USEL UR5, UR5, URZ, UP0 ;  /* 0x0000003f05057287 */ /* 0x000fe40008000000 */
[----:B------:R-:W-:-:S06]  /*1a40*/  ULOP3.LUT UR6, UR40, UR6, URZ, 0x3c, !UPT ;  /* 0x0000000628067292 */ /* 0x000fcc000f8e3c3f */
[----:B------:R-:W-:-:S07]  /*1a50*/  IMAD.U32 R7, RZ, RZ, UR6 ;  /* 0x00000006ff077e24 */ /* 0x000fce000f8e00ff */
.L_x_29:
[----:B------:R-:W-:Y:S05]  /*1a60*/  @!P0 BRA `(.L_x_23) ;  /* 0x0000000000048947 */ /* 0x000fea0003800000 */
[----:B------:R-:W-:Y:S01]  /*1a70*/  BPT.TRAP 0x1 ;  /* 0x000000040000795c */ /* 0x000fe20000300000 */
.L_x_23:
[----:B------:R-:W0:Y:S01]  /*1a80*/  S2UR UR7, SR_CgaCtaId ;  /* 0x00000000000779c3 */ /* 0x000e220000008800 */
[----:B------:R-:W-:Y:S01]  /*1a90*/  UMOV UR6, 0x400 ;  /* 0x0000040000067882 */ /* 0x000fe20000000000 */
[----:B------:R-:W-:Y:S01]  /*1aa0*/  IMAD.U32 R5, RZ, RZ, UR5 ;  /* 0x00000005ff057e24 */ /* 0x000fe2000f8e00ff */
[----:B------:R-:W-:Y:S01]  /*1ab0*/  SHF.L.U32 R4, R7, 0x1f, RZ ;  /* 0x0000001f07047819 */ /* 0x000fe200000006ff */
[----:B0-----:R-:W-:-:S06]  /*1ac0*/  ULEA UR6, UR7, UR6, 0x18 ;  /* 0x0000000607067291 */ /* 0x001fcc000f8ec03f */
[----:B------:R-:W-:-:S04]  /*1ad0*/  IMAD.U32 R6, RZ, RZ, UR6 ;  /* 0x00000006ff067e24 */ /* 0x000fc8000f8e00ff */
[----:B------:R-:W-:-:S04]  /*1ae0*/  IMAD R5, R5, 0x8, R6 ;  /* 0x0000000805057824 */ /* 0x000fc800078e0206 */
[----:B------:R0:W1:Y:S01]  /*1af0*/  SYNCS.PHASECHK.TRANS64.TRYWAIT P1, [R5+URZ], R4 ;  /* 0x00000004050075a7 */ /* 0x000062000802017f */
[----:B------:R-:W-:Y:S05]  /*1b00*/  @!P0 BRA `(.L_x_24) ;  /* 0x0000000000048947 */ /* 0x000fea0003800000 */
[----:B------:R-:W-:Y:S01]  /*1b10*/  BPT.TRAP 0x1 ;  /* 0x000000040000795c */ /* 0x000fe20000300000 */
.L_x_24:
[----:B-1----:R-:W-:Y:S05]  /*1b20*/  @P1 BRA `(.L_x_25) ;  /* 0x0000000000081947 */ /* 0x002fea0003800000 */
[----:B------:R-:W1:Y:S02]  /*1b30*/  SYNCS.PHASECHK.TRANS64.TRYWAIT P1, [R5+URZ], R4 ;  /* 0x00000004050075a7 */ /* 0x000e64000802017f */
[----:B-1----:R-:W-:Y:S05]  /*1b40*/  @!P1 BRA `(.L_x_26) ;  /* 0x0000006000a09947 */ /* 0x002fea0003800000 */
.L_x_25:
[----:B------:R-:W-:Y:S01]  /*1b50*/  ULEA UR6, UR5, UR45, 0xa ;  /* 0x0000002d05067291 */ /* 0x000fe2000f8e503f */
[----:B------:R-:W-:Y:S01]  /*1b60*/  WARPGROUP.ARRIVE ;  /* 0x00000000000079c5 */ /* 0x000fe20000000000 */
[----:B------:R-:W-:Y:S01]  /*1b70*/  ULEA UR7, UR5, UR4, 0xa ;  /* 0x0000000405077291 */ /* 0x000fe2000f8e503f */
[----:B------:R-:W-:Y:S01]  /*1b80*/  UMOV UR9, 0x40000040 ;  /* 0x4000004000097882 */ /* 0x000fe20000000000 */
[----:B------:R-:W-:-:S03]  /*1b90*/  UMOV UR11, 0x40000040 ;  /* 0x40000040000b7882 */ /* 0x000fc60000000000 */
[----:B------:R-:W-:Y:S02]  /*1ba0*/  UMOV UR8, UR6 ;  /* 0x0000000600087c82 */ /* 0x000fe40008000000 */
[----:B------:R-:W-:Y:S02]  /*1bb0*/  UMOV UR10, UR7 ;  /* 0x00000007000a7c82 */ /* 0x000fe40008000000 */
[----:B------:R-:W-:Y:S01]  /*1bc0*/  HGMMA.64x128x16.F32 R24, gdesc[UR8], R24, gsb0 ;  /* 0x01e00000081879f0 */ /* 0x000fe20008000818 */
[----:B------:R-:W-:Y:S02]  /*1bd0*/  UIADD3 UR8, UR6, 0x2, URZ ;  /* 0x0000000206087890 */ /* 0x000fe4000fffe03f */
[----:B------:R-:W-:Y:S01]  /*1be0*/  UIADD3 UR10, UR7, 0x2, URZ ;  /* 0x00000002070a7890 */ /* 0x000fe2000fffe03f */
[----:B------:R-:W-:Y:S01]  /*1bf0*/  UMOV UR9, 0x40000040 ;  /* 0x4000004000097882 */ /* 0x000fe20000000000 */
[----:B------:R-:W-:Y:S01]  /*1c00*/  UMOV UR11, 0x40000040 ;  /* 0x40000040000b7882 */ /* 0x000fe20000000000 */
[----:B------:R-:W-:-:S02]  /*1c10*/  WARPGROUP.DEPBAR.LE gsb0, 0x0 ;  /* 0x00008000000079c5 */ /* 0x000fc40000010000 */
        /* <DEDUP_REMOVED lines=18> */
[----:B------:R-:W-:Y:S01]  /*1d40*/  BPT.TRAP 0x1 ;  /* 0x000000040000795c */ /* 0x000fe20000300000 */
.L_x_27:
[----:B------:R-:W-:-:S13]  /*1d50*/  ISETP.NE.AND P1, PT, R22, RZ, PT ;  /* 0x000000ff1600720c */ /* 0x000fda0003f25270 */
[----:B01----:R-:W-:-:S04]  /*1d60*/  @P1 IMAD R4, R3, 0x8, R6 ;  /* 0x0000000803041824 */ /* 0x003fc800078e0206 */
[----:B------:R-:W-:-:S05]  /*1d70*/  @P1 VIADD R4, R4, 0x10 ;  /* 0x0000001004041836 */ /* 0x000fca0000000000 */
[----:B------:R-:W-:-:S04]  /*1d80*/  @P1 PRMT R4, R19, 0x654, R4 ;  /* 0x0000065413041816 */ /* 0x000fc80000000004 */
[----:B------:R0:W-:Y:S01]  /*1d90*/  @P1 SYNCS.ARRIVE.TRANS64.RED.A1T0 RZ, [R4+URZ], RZ ;  /* 0x000000ff04ff19a7 */ /* 0x0001e2000810043f */
[----:B------:R-:W-:-:S13]  /*1da0*/  ISETP.GT.U32.AND P1, PT, R18, 0x1, PT ;  /* 0x000000011200780c */ /* 0x000fda0003f24070 */
[----:B0-----:R-:W-:Y:S05]  /*1db0*/  @P1 BRA `(.L_x_28) ;  /* 0x0000000000041947 */ /* 0x001fea0003800000 */
[----:B------:R-:W-:Y:S01]  /*1dc0*/  BPT.TRAP 0x1 ;  /* 0x000000040000795c */ /* 0x000fe20000300000 */
.L_x_28:
[----:B------:R-:W-:Y:S01]  /*1dd0*/  UIADD3 UR5, UR5, 0x1, URZ ;  /* 0x0000000105057890 */ /* 0x000fe2000fffe03f */
[C---:B------:R-:W-:Y:S01]  /*1de0*/  ISETP.GT.AND P2, PT, R0.reuse, 0x1, PT ;  /* 0x000000010000780c */ /* 0x040fe20003f44270 */
[----:B------:R-:W-:Y:S02]  /*1df0*/  VIADD R3, R3, 0x1 ;  /* 0x0000000103037836 */ /* 0x000fe40000000000 */
[----:B------:R-:W-:Y:S01]  /*1e00*/  UISETP.NE.AND UP0, UPT, UR5, 0x2, UPT ;  /* 0x000000020500788c */ /* 0x000fe2000bf05270 */
[----:B------:R-:W-:Y:S02]  /*1e10*/  VIADD R0, R0, 0xffffffff ;  /* 0xffffffff00007836 */ /* 0x000fe40000000000 */
[C---:B------:R-:W-:Y:S01]  /*1e20*/  ISETP.NE.AND P1, PT, R3.reuse, 0x2, PT ;  /* 0x000000020300780c */ /* 0x040fe20003f25270 */
[----:B------:R-:W-:Y:S02]  /*1e30*/  USEL UR6, URZ, 0x1, UP0 ;  /* 0x000000013f067887 */ /* 0x000fe40008000000 */
[----:B------:R-:W-:Y:S01]  /*1e40*/  USEL UR5, UR5, URZ, UP0 ;  /* 0x0000003f05057287 */ /* 0x000fe20008000000 */
[----:B------:R-:W-:-:S03]  /*1e50*/  SEL R3, R3, RZ, P1 ;  /* 0x000000ff03037207 */ /* 0x000fc60000800000 */
[----:B------:R-:W-:Y:S01]  /*1e60*/  LOP3.LUT R7, R7, UR6, RZ, 0x3c, !PT ;  /* 0x0000000607077c12 */ /* 0x000fe2000f8e3cff */
[----:B------:R-:W-:Y:S07]  /*1e70*/  @P2 BRA `(.L_x_29) ;  /* 0xfffffff800f82947 */ /* 0x000fee000383ffff */
.L_x_22:
[----:B01----:R-:W0:Y:S02]  /*1e80*/  LDC R0, c[0x0][0x28c] ;  /* 0x0000a300ff007b82 */ /* 0x003e240000000800 */
[----:B0-----:R-:W-:-:S13]  /*1e90*/  ISETP.GE.AND P1, PT, R0, 0x1, PT ;  /* 0x000000010000780c */ /* 0x001fda0003f26270 */
[----:B------:R-:W-:Y:S05]  /*1ea0*/  @!P1 BRA `(.L_x_30) ;  /* 0x0000000000389947 */ /* 0x000fea0003800000 */
[----:B------:R-:W-:Y:S05]  /*1eb0*/  @!P0 BRA `(.L_x_31) ;  /* 0x0000000000048947 */ /* 0x000fea0003800000 */
[----:B------:R-:W-:Y:S01]  /*1ec0*/  BPT.TRAP 0x1 ;  /* 0x000000040000795c */ /* 0x000fe20000300000 */
.L_x_31:
[----:B------:R-:W-:-:S13]  /*1ed0*/  ISETP.NE.AND P0, PT, R22, RZ, PT ;  /* 0x000000ff1600720c */ /* 0x000fda0003f05270 */
[----:B------:R-:W-:-:S05]  /*1ee0*/  VOTEU.ANY UP0, P0 ;  /* 0x00000000003f7886 */ /* 0x000fca0000000100 */
[----:B------:R-:W-:-:S06]  /*1ef0*/  @UP0 UIADD3 UR4, UR44, UR41, URZ ;  /* 0x000000292c040290 */ /* 0x000fcc000fffe03f */
[----:B------:R-:W-:-:S04]  /*1f00*/  IMAD.U32 R0, RZ, RZ, UR4 ;  /* 0x00000004ff007e24 */ /* 0x000fc8000f8e00ff */
[----:B------:R-:W-:-:S05]  /*1f10*/  @P0 IMAD.SHL.U32 R0, R0, 0x8, RZ ;  /* 0x0000000800000824 */ /* 0x000fca00078e00ff */
[----:B------:R-:W-:-:S04]  /*1f20*/  @P0 LOP3.LUT R0, R0, 0x8, RZ, 0xc0, !PT ;  /* 0x0000000800000812 */ /* 0x000fc800078ec0ff */
[----:B------:R-:W-:-:S04]  /*1f30*/  @P0 IADD3 R0, R6, 0x10, R0 ;  /* 0x0000001006000810 */ /* 0x000fc80007ffe000 */
[----:B------:R-:W-:-:S04]  /*1f40*/  @P0 PRMT R0, R19, 0x654, R0 ;  /* 0x0000065413000816 */ /* 0x000fc80000000000 */
[----:B------:R0:W-:Y:S01]  /*1f50*/  @P0 SYNCS.ARRIVE.TRANS64.RED.A1T0 RZ, [R0+URZ], RZ ;  /* 0x000000ff00ff09a7 */ /* 0x0001e2000810043f */
[----:B------:R-:W-:-:S13]  /*1f60*/  ISETP.GT.U32.AND P0, PT, R18, 0x1, PT ;  /* 0x000000011200780c */ /* 0x000fda0003f04070 */
[----:B0-----:R-:W-:Y:S05]  /*1f70*/  @P0 BRA `(.L_x_30) ;  /* 0x0000000000040947 */ /* 0x001fea0003800000 */
[----:B------:R-:W-:Y:S01]  /*1f80*/  BPT.TRAP 0x1 ;  /* 0x000000040000795c */ /* 0x000fe20000300000 */
.L_x_30:
[----:B------:R-:W-:Y:S01]  /*1f90*/  IMAD.SHL.U32 R100, R100, 0x80, RZ ;  /* 0x0000008064647824 */ /* 0x000fe200078e00ff */
[----:B------:R-:W-:Y:S01]  /*1fa0*/  ULDC UR6, c[0x0][0x288] ;  /* 0x0000a20000067ab9 */ /* 0x000fe20000000800 */
[----:B------:R-:W-:Y:S01]  /*1fb0*/  SHF.R.S32.HI R11, RZ, 0x1f, R101 ;  /* 0x0000001fff0b7819 */ /* 0x000fe20000011465 */
[C---:B------:R-:W-:Y:S01]  /*1fc0*/  IMAD.SHL.U32 R6, R103.reuse, 0x80, RZ ;  /* 0x0000008067067824 */ /* 0x040fe200078e00ff */
[----:B------:R-:W-:Y:S01]  /*1fd0*/  ULDC.64 UR4, c[0x0][0x5d0] ;  /* 0x0001740000047ab9 */ /* 0x000fe20000000a00 */
[C---:B------:R-:W-:Y:S01]  /*1fe0*/  LOP3.LUT R8, R100.reuse, 0x6, R95, 0xf8, !PT ;  /* 0x0000000664087812 */ /* 0x040fe200078ef85f */
[----:B------:R-:W-:Y:S01]  /*1ff0*/  IMAD.WIDE R104, R103, 0x80, R88 ;  /* 0x0000008067687825 */ /* 0x000fe200078e0258 */
[----:B------:R-:W-:Y:S01]  /*2000*/  ISETP.GE.AND P0, PT, R100, UR6, PT ;  /* 0x0000000664007c0c */ /* 0x000fe2000bf06270 */
[----:B------:R-:W-:Y:S01]  /*2010*/  ULDC UR6, c[0x0][0x284] ;  /* 0x0000a10000067ab9 */ /* 0x000fe20000000800 */
[----:B------:R-:W-:Y:S01]  /*2020*/  SHF.R.S32.HI R9, RZ, 0x1f, R8 ;  /* 0x0000001fff097819 */ /* 0x000fe20000011408 */
[----:B------:R-:W-:Y:S01]  /*2030*/  IMAD R0, R11, UR4, RZ ;  /* 0x000000040b007c24 */ /* 0x000fe2000f8e02ff */
[----:B------:R-:W-:-:S03]  /*2040*/  ISETP.GE.OR P0, PT, R6, UR6, P0 ;  /* 0x0000000606007c0c */ /* 0x000fc60008706670 */
[C---:B------:R-:W-:Y:S02]  /*2050*/  IMAD R3, R101.reuse, UR5, R0 ;  /* 0x0000000565037c24 */ /* 0x040fe4000f8e0200 */
[----:B------:R-:W-:Y:S01]  /*2060*/  IMAD.WIDE.U32 R4, R101, UR4, R8 ;  /* 0x0000000465047c25 */ /* 0x000fe2000f8e0008 */
[----:B------:R-:W-:-:S03]  /*2070*/  ULDC.64 UR4, c[0x0][0x5c8] ;  /* 0x0001720000047ab9 */ /* 0x000fc60000000a00 */
[----:B------:R-:W-:Y:S02]  /*2080*/  IMAD R7, R105, UR4, RZ ;  /* 0x0000000469077c24 */ /* 0x000fe4000f8e02ff */
[----:B------:R-:W-:Y:S02]  /*2090*/  IMAD.IADD R5, R5, 0x1, R3 ;  /* 0x0000000105057824 */ /* 0x000fe400078e0203 */
[C---:B------:R-:W-:Y:S02]  /*20a0*/  IMAD R7, R104.reuse, UR5, R7 ;  /* 0x0000000568077c24 */ /* 0x040fe4000f8e0207 */
[----:B------:R-:W-:-:S04]  /*20b0*/  IMAD.WIDE.U32 R106, R104, UR4, R4 ;  /* 0x00000004686a7c25 */ /* 0x000fc8000f8e0004 */
[----:B------:R-:W-:Y:S01]  /*20c0*/  IMAD.MOV.U32 R0, RZ, RZ, -0x1 ;  /* 0xffffffffff007424 */ /* 0x000fe200078e00ff */
[----:B------:R-:W-:Y:S06]  /*20d0*/  @P0 BRA `(.L_x_32) ;  /* 0x00000040001c0947 */ /* 0x000fec0003800000 */
[----:B-----5:R-:W-:Y:S01]  /*20e0*/  FSETP.NEU.AND P0, PT, R90, RZ, PT ;  /* 0x000000ff5a00720b */ /* 0x020fe20003f0d000 */
[----:B------:R-:W-:Y:S01]  /*20f0*/  IMAD.IADD R4, R94, 0x1, -R100 ;  /* 0x000000015e047824 */ /* 0x000fe200078e0a64 */
[----:B------:R-:W-:Y:S01]  /*2100*/  BSSY B0, `(.L_x_32) ;  /* 0x0000404000007945 */ /* 0x000fe20003800000 */
[----:B------:R-:W-:Y:S02]  /*2110*/  IMAD.IADD R3, R99, 0x1, -R6 ;  /* 0x0000000163037824 */ /* 0x000fe400078e0a06 */
[----:B------:R-:W-:Y:S01]  /*2120*/  IMAD.IADD R103, R107, 0x1, R7 ;  /* 0x000000016b677824 */ /* 0x000fe200078e0207 */
[----:B------:R-:W-:-:S04]  /*2130*/  ISETP.GT.AND P2, PT, R4, RZ, PT ;  /* 0x000000ff0400720c */ /* 0x000fc80003f44270 */
[----:B------:R-:W-:-:S03]  /*2140*/  ISETP.GT.AND P1, PT, R3, RZ, P2 ;  /* 0x000000ff0300720c */ /* 0x000fc60001724270 */
[----:B------:R-:W-:Y:S10]  /*2150*/  @!P0 BRA `(.L_x_33) ;  /* 0x0000002c00288947 */ /* 0x000ff40003800000 */
[----:B------:R-:W0:Y:S01]  /*2160*/  LDC.64 R110, c[0x0][0x5b8] ;  /* 0x00016e00ff6e7b82 */ /* 0x000e220000000a00 */
[----:B------:R-:W-:-:S07]  /*2170*/  ULDC.64 UR4, c[0x0][0x5c0] ;  /* 0x0001700000047ab9 */ /* 0x000fce0000000a00 */
[----:B------:R-:W1:Y:S08]  /*2180*/  LDC.64 R112, c[0x0][0x5b0] ;  /* 0x00016c00ff707b82 */ /* 0x000e700000000a00 */
[----:B------:R-:W2:Y:S01]  /*2190*/  LDC.64 R114, c[0x0][0x5a8] ;  /* 0x00016a00ff727b82 */ /* 0x000ea20000000a00 */
[-C--:B0-----:R-:W-:Y:S02]  /*21a0*/  IMAD R6, R11, R110.reuse, RZ ;  /* 0x0000006e0b067224 */ /* 0x081fe400078e02ff */
[----:B------:R-:W-:-:S04]  /*21b0*/  IMAD.WIDE.U32 R108, R101, R110, R8 ;  /* 0x0000006e656c7225 */ /* 0x000fc800078e0008 */
[----:B------:R-:W-:Y:S02]  /*21c0*/  IMAD R107, R101, R111, R6 ;  /* 0x0000006f656b7224 */ /* 0x000fe400078e0206 */
[-C--:B-1----:R-:W-:Y:S02]  /*21d0*/  IMAD R5, R105, R112.reuse, RZ ;  /* 0x0000007069057224 */ /* 0x082fe400078e02ff */
[----:B------:R-:W-:Y:S02]  /*21e0*/  IMAD.IADD R13, R109, 0x1, R107 ;  /* 0x000000016d0d7824 */ /* 0x000fe400078e026b */
[----:B------:R-:W-:Y:S02]  /*21f0*/  IMAD.MOV.U32 R12, RZ, RZ, R108 ;  /* 0x000000ffff0c7224 */ /* 0x000fe400078e006c */
[C---:B------:R-:W-:Y:S02]  /*2200*/  IMAD R111, R104.reuse, R113, R5 ;  /* 0x00000071686f7224 */ /* 0x040fe400078e0205 */
[----:B------:R-:W-:-:S04]  /*2210*/  IMAD.WIDE.U32 R6, R104, R112, R12 ;  /* 0x0000007068067225 */ /* 0x000fc800078e000c */
[----:B------:R-:W-:Y:S01]  /*2220*/  IMAD.IADD R5, R7, 0x1, R111 ;  /* 0x0000000107057824 */ /* 0x000fe200078e026f */
[----:B--2---:R-:W-:-:S04]  /*2230*/  LEA R14, P0, R6, R114, 0x1 ;  /* 0x00000072060e7211 */ /* 0x004fc800078008ff */
[----:B------:R-:W-:-:S05]  /*2240*/  LEA.HI.X R15, R6, R115, R5, 0x1, P0 ;  /* 0x00000073060f7211 */ /* 0x000fca00000f0c05 */
[----:B------:R0:W2:Y:S01]  /*2250*/  @P1 LDG.E.LTC128B.U16 R5, desc[UR38][R14.64] ;  /* 0x000000260e051981 */ /* 0x0000a2000c1e1520 */
[----:B------:R-:W-:Y:S01]  /*2260*/  LEA R10, P0, R106, UR4, 0x1 ;  /* 0x000000046a0a7c11 */ /* 0x000fe2000f8008ff */
[----:B------:R-:W-:Y:S01]  /*2270*/  IMAD.WIDE.U32 R6, R104, R112, R8 ;  /* 0x0000007068067225 */ /* 0x000fe200078e0008 */
[----:B------:R-:W-:Y:S03]  /*2280*/  BSSY B1, `(.L_x_34) ;  /* 0x0000012000017945 */ /* 0x000fe60003800000 */
[----:B------:R-:W-:Y:S02]  /*2290*/  IMAD.IADD R7, R111, 0x1, R7 ;  /* 0x000000016f077824 */ /* 0x000fe400078e0207 */
[----:B------:R-:W-:Y:S01]  /*22a0*/  IMAD.WIDE.U32 R20, R101, R110, R6 ;  /* 0x0000006e65147225 */ /* 0x000fe200078e0006 */
[----:B0-----:R-:W-:-:S03]  /*22b0*/  SHF.L.U64.HI R15, R112, 0x3, R113 ;  /* 0x00000003700f7819 */ /* 0x001fc60000010271 */
[----:B------:R-:W-:Y:S01]  /*22c0*/  IMAD.IADD R7, R107, 0x1, R21 ;  /* 0x000000016b077824 */ /* 0x000fe200078e0215 */
[----:B------:R-:W-:Y:S01]  /*22d0*/  LEA R6, P4, R20, R114, 0x1 ;  /* 0x0000007214067211 */ /* 0x000fe200078808ff */
[----:B------:R-:W-:-:S03]  /*22e0*/  IMAD.SHL.U32 R14, R112, 0x8, RZ ;  /* 0x00000008700e7824 */ /* 0x000fc600078e00ff */
[----:B------:R-:W-:Y:S01]  /*22f0*/  LEA.HI.X R7, R20, R115, R7, 0x1, P4 ;  /* 0x0000007314077211 */ /* 0x000fe200020f0c07 */
[----:B--2---:R-:W-:-:S05]  /*2300*/  HADD2.F32 R11, -RZ, R5.H0_H0 ;  /* 0x20000005ff0b7230 */ /* 0x004fca0000004100 */
[----:B------:R-:W-:-:S04]  /*2310*/  FMUL R11, R11, R90 ;  /* 0x0000005a0b0b7220 */ /* 0x000fc80000400000 */
[----:B------:R-:W-:Y:S01]  /*2320*/  FFMA R24, R24, R23, R11 ;  /* 0x0000001718187223 */ /* 0x000fe2000000000b */
[----:B------:R-:W-:Y:S02]  /*2330*/  LEA.HI.X R11, R106, UR5, R103, 0x1, P0 ;  /* 0x000000056a0b7c11 */ /* 0x000fe400080f0c67 */
[----:B------:R-:W-:Y:S02]  /*2340*/  ISETP.GT.AND P0, PT, R4, 0x1, PT ;  /* 0x000000010400780c */ /* 0x000fe40003f04270 */
[----:B------:R-:W-:Y:S02]  /*2350*/  F2FP.F16.F32.PACK_AB R24, RZ, R24 ;  /* 0x00000018ff18723e */ /* 0x000fe400000000ff */
[----:B------:R-:W-:-:S03]  /*2360*/  ISETP.GT.AND P3, PT, R3, RZ, P0 ;  /* 0x000000ff0300720c */ /* 0x000fc60000764270 */
[----:B------:R0:W-:Y:S10]  /*2370*/  @P1 STG.E.U16 desc[UR38][R10.64], R24 ;  /* 0x000000180a001986 */ /* 0x0001f4000c101526 */
[----:B------:R-:W-:Y:S05]  /*2380*/  @!P3 BRA `(.L_x_35) ;  /* 0x000000000004b947 */ /* 0x000fea0003800000 */
[----:B------:R1:W5:Y:S02]  /*2390*/  LDG.E.LTC128B.U16 R5, desc[UR38][R6.64+0x2] ;  /* 0x0000022606057981 */ /* 0x000364000c1e1520 */
.L_x_35:
[----:B------:R-:W-:Y:S05]  /*23a0*/  BSYNC B1 ;  /* 0x0000000000017941 */ /* 0x000fea0003800000 */
.L_x_34:
[----:B-----5:R-:W-:Y:S01]  /*23b0*/  HADD2.F32 R103, -RZ, R5.H0_H0 ;  /* 0x20000005ff677230 */ /* 0x020fe20000004100 */
[----:B------:R-:W-:Y:S01]  /*23c0*/  ISETP.GT.AND P2, PT, R3, 0x8, P2 ;  /* 0x000000080300780c */ /* 0x000fe20001744270 */
[----:B------:R-:W-:Y:S01]  /*23d0*/  IMAD.WIDE.U32 R20, R104, R112, R14 ;  /* 0x0000007068147225 */ /* 0x000fe200078e000e */
[----:B0-----:R-:W-:-:S03]  /*23e0*/  PRMT R24, R5, 0x7610, R24 ;  /* 0x0000761005187816 */ /* 0x001fc60000000018 */
[----:B------:R-:W-:Y:S01]  /*23f0*/  FMUL R12, R103, R90 ;  /* 0x0000005a670c7220 */ /* 0x000fe20000400000 */
[----:B------:R-:W-:Y:S01]  /*2400*/  IMAD.IADD R111, R111, 0x1, R21 ;  /* 0x000000016f6f7824 */ /* 0x000fe200078e0215 */
[----:B------:R-:W-:Y:S02]  /*2410*/  IADD3 R108, P1, R108, R20, RZ ;  /* 0x000000146c6c7210 */ /* 0x000fe40007f3e0ff */
[----:B------:R-:W-:-:S03]  /*2420*/  FFMA R12, R25, R23, R12 ;  /* 0x00000017190c7223 */ /* 0x000fc6000000000c */
[----:B------:R-:W-:Y:S01]  /*2430*/  IMAD.X R13, R111, 0x1, R13, P1 ;  /* 0x000000016f0d7824 */ /* 0x000fe200008e060d */
[C---:B------:R-:W-:Y:S02]  /*2440*/  LEA R14, P1, R108.reuse, R114, 0x1 ;  /* 0x000000726c0e7211 */ /* 0x040fe400078208ff */
[----:B------:R-:W-:Y:S02]  /*2450*/  F2FP.F16.F32.PACK_AB R12, RZ, R12 ;  /* 0x0000000cff0c723e */ /* 0x000fe400000000ff */
[----:B------:R-:W-:Y:S02]  /*2460*/  LEA.HI.X R15, R108, R115, R13, 0x1, P1 ;  /* 0x000000736c0f7211 */ /* 0x000fe400008f0c0d */
[----:B------:R-:W-:-:S05]  /*2470*/  PRMT R21, R12, 0x7610, R21 ;  /* 0x000076100c157816 */ /* 0x000fca0000000015 */
[----:B------:R0:W-:Y:S04]  /*2480*/  @P3 STG.E.U16 desc[UR38][R10.64+0x2], R21 ;  /* 0x000002150a003986 */ /* 0x0001e8000c101526 */
[----:B------:R-:W2:Y:S01]  /*2490*/  @P2 LDG.E.LTC128B.U16 R24, desc[UR38][R14.64] ;  /* 0x000000260e182981 */ /* 0x000ea2000c1e1520 */
[----:B------:R-:W-:Y:S01]  /*24a0*/  IADD3 R20, P1, R8, R20, RZ ;  /* 0x0000001408147210 */ /* 0x000fe20007f3e0ff */
[----:B------:R-:W-:Y:S01]  /*24b0*/  BSSY B1, `(.L_x_36) ;  /* 0x0000011000017945 */ /* 0x000fe20003800000 */
[----:B------:R-:W-:Y:S02]  /*24c0*/  SHF.L.U64.HI R13, R91, 0x1, R92 ;  /* 0x000000015b0d7819 */ /* 0x000fe4000001025c */
[----:B------:R-:W-:Y:S01]  /*24d0*/  ISETP.GT.AND P0, PT, R3, 0x8, P0 ;  /* 0x000000080300780c */ /* 0x000fe20000704270 */
[----:B0-----:R-:W-:Y:S01]  /*24e0*/  IMAD.X R21, R9, 0x1, R111, P1 ;  /* 0x0000000109157824 */ /* 0x001fe200008e066f */
[----:B------:R-:W-:Y:S01]  /*24f0*/  LEA R12, P1, R91, R10, 0x1 ;  /* 0x0000000a5b0c7211 */ /* 0x000fe200078208ff */
[----:B------:R-:W-:-:S04]  /*2500*/  IMAD.WIDE.U32 R20, R101, R110, R20 ;  /* 0x0000006e65147225 */ /* 0x000fc800078e0014 */
[----:B------:R-:W-:Y:S01]  /*2510*/  IMAD.X R13, R13, 0x1, R11, P1 ;  /* 0x000000010d0d7824 */ /* 0x000fe200008e060b */
[----:B------:R-:W-:Y:S01]  /*2520*/  LEA R8, P3, R20, R114, 0x1 ;  /* 0x0000007214087211 */ /* 0x000fe200078608ff */
[----:B------:R-:W-:-:S05]  /*2530*/  IMAD.IADD R9, R107, 0x1, R21 ;  /* 0x000000016b097824 */ /* 0x000fca00078e0215 */
[----:B------:R-:W-:Y:S01]  /*2540*/  LEA.HI.X R9, R20, R115, R9, 0x1, P3 ;  /* 0x0000007314097211 */ /* 0x000fe200018f0c09 */
[----:B--2---:R-:W-:-:S05]  /*2550*/  HADD2.F32 R5, -RZ, R24.H0_H0 ;  /* 0x20000018ff057230 */ /* 0x004fca0000004100 */
[----:B------:R-:W-:-:S04]  /*2560*/  FMUL R5, R5, R90 ;  /* 0x0000005a05057220 */ /* 0x000fc80000400000 */
[----:B------:R-:W-:-:S05]  /*2570*/  FFMA R5, R26, R23, R5 ;  /* 0x000000171a057223 */ /* 0x000fca0000000005 */
[----:B------:R-:W-:-:S05]  /*2580*/  F2FP.F16.F32.PACK_AB R5, RZ, R5 ;  /* 0x00000005ff05723e */ /* 0x000fca00000000ff */
[----:B------:R0:W-:Y:S01]  /*2590*/  @P2 STG.E.U16 desc[UR38][R12.64], R5 ;  /* 0x000000050c002986 */ /* 0x0001e2000c101526 */
[----:B------:R-:W-:Y:S05]  /*25a0*/  @!P0 BRA `(.L_x_37) ;  /* 0x0000000000048947 */ /* 0x000fea0003800000 */
[----:B------:R2:W5:Y:S02]  /*25b0*/  LDG.E.LTC128B.U16 R24, desc[UR38][R8.64+0x2] ;  /* 0x0000022608187981 */ /* 0x000564000c1e1520 */
.L_x_37:
[----:B------:R-:W-:Y:S05]  /*25c0*/  BSYNC B1 ;  /* 0x0000000000017941 */ /* 0x000fea0003800000 */
.L_x_36:
[----:B0----5:R-:W-:Y:S01]  /*25d0*/  HADD2.F32 R5, -RZ, R24.H0_H0 ;  /* 0x20000018ff057230 */ /* 0x021fe20000004100 */
[----:B------:R-:W-:Y:S01]  /*25e0*/  ISETP.GT.AND P1, PT, R4, 0x8, PT ;  /* 0x000000080400780c */ /* 0x000fe20003f24270 */
[----:B------:R-:W-:Y:S03]  /*25f0*/  BSSY B1, `(.L_x_38) ;  /* 0x0000008000017945 */ /* 0x000fe60003800000 */
[----:B------:R-:W-:Y:S01]  /*2600*/  FMUL R14, R5, R90 ;  /* 0x0000005a050e7220 */ /* 0x000fe20000400000 */
[----:B------:R-:W-:-:S03]  /*2610*/  ISETP.GT.AND P2, PT, R3, RZ, P1 ;  /* 0x000000ff0300720c */ /* 0x000fc60000f44270 */
[----:B------:R-:W-:-:S05]  /*2620*/  FFMA R14, R27, R23, R14 ;  /* 0x000000171b0e7223 */ /* 0x000fca000000000e */
[----:B------:R-:W-:-:S05]  /*2630*/  F2FP.F16.F32.PACK_AB R14, RZ, R14 ;  /* 0x0000000eff0e723e */ /* 0x000fca00000000ff */
[----:B------:R0:W-:Y:S01]  /*2640*/  @P0 STG.E.U16 desc[UR38][R12.64+0x2], R14 ;  /* 0x0000020e0c000986 */ /* 0x0001e2000c101526 */
[----:B------:R-:W-:Y:S05]  /*2650*/  @!P2 BRA `(.L_x_39) ;  /* 0x000000000004a947 */ /* 0x000fea0003800000 */
[----:B------:R3:W5:Y:S02]  /*2660*/  LDG.E.LTC128B.U16 R24, desc[UR38][R6.64+0x10] ;  /* 0x0000102606187981 */ /* 0x000764000c1e1520 */
.L_x_39:
[----:B------:R-:W-:Y:S05]  /*2670*/  BSYNC B1 ;  /* 0x0000000000017941 */ /* 0x000fea0003800000 */
.L_x_38:
[----:B-----5:R-:W-:Y:S01]  /*2680*/  HADD2.F32 R5, -RZ, R24.H0_H0 ;  /* 0x20000018ff057230 */ /* 0x020fe20000004100 */
        /* <DEDUP_REMOVED lines=9> */
.L_x_41:
[----:B------:R-:W-:Y:S05]  /*2720*/  BSYNC B1 ;  /* 0x0000000000017941 */ /* 0x000fea0003800000 */
.L_x_40:
[----:B----45:R-:W-:Y:S01]  /*2730*/  HADD2.F32 R5, -RZ, R24.H0_H0 ;  /* 0x20000018ff057230 */ /* 0x030fe20000004100 */
[----:B------:R-:W-:Y:S01]  /*2740*/  ISETP.GT.AND P1, PT, R3, 0x8, P1 ;  /* 0x000000080300780c */ /* 0x000fe20000f24270 */
[----:B------:R-:W-:Y:S03]  /*2750*/  BSSY B1, `(.L_x_42) ;  /* 0x0000007000017945 */ /* 0x000fe60003800000 */
[----:B0-----:R-:W-:-:S04]  /*2760*/  FMUL R14, R5, R90 ;  /* 0x0000005a050e7220 */ /* 0x001fc80000400000 */
[----:B------:R-:W-:-:S05]  /*2770*/  FFMA R14, R29, R23, R14 ;  /* 0x000000171d0e7223 */ /* 0x000fca000000000e */
[----:B------:R-:W-:-:S05]  /*2780*/  F2FP.F16.F32.PACK_AB R14, RZ, R14 ;  /* 0x0000000eff0e723e */ /* 0x000fca00000000ff */
[----:B------:R0:W-:Y:S01]  /*2790*/  @P3 STG.E.U16 desc[UR38][R10.64+0x12], R14 ;  /* 0x0000120e0a003986 */ /* 0x0001e2000c101526 */
[----:B------:R-:W-:Y:S05]  /*27a0*/  @!P1 BRA `(.L_x_43) ;  /* 0x0000000000049947 */ /* 0x000fea0003800000 */
[----:B------:R4:W5:Y:S02]  /*27b0*/  LDG.E.LTC128B.U16 R24, desc[UR38][R8.64+0x10] ;  /* 0x0000102608187981 */ /* 0x000964000c1e1520 */
.L_x_43:
[----:B------:R-:W-:Y:S05]  /*27c0*/  BSYNC B1 ;  /* 0x0000000000017941 */ /* 0x000fea0003800000 */
.L_x_42:
[----:B-----5:R-:W-:Y:S01]  /*27d0*/  HADD2.F32 R5, -RZ, R24.H0_H0 ;  /* 0x20000018ff057230 */ /* 0x020fe20000004100 */
[----:B------:R-:W-:Y:S01]  /*27e0*/  ISETP.GT.AND P0, PT, R3, 0x8, P0 ;  /* 0x000000080300780c */ /* 0x000fe20000704270 */
[----:B------:R-:W-:Y:S03]  /*27f0*/  BSSY B1, `(.L_x_44) ;  /* 0x0000007000017945 */ /* 0x000fe60003800000 */
[----:B------:R-:W-:-:S04]  /*2800*/  FMUL R5, R5, R90 ;  /* 0x0000005a05057220 */ /* 0x000fc80000400000 */
[----:B------:R-:W-:-:S05]  /*2810*/  FFMA R5, R30, R23, R5 ;  /* 0x000000171e057223 */ /* 0x000fca0000000005 */
[----:B------:R-:W-:-:S05]  /*2820*/  F2FP.F16.F32.PACK_AB R5, RZ, R5 ;  /* 0x00000005ff05723e */ /* 0x000fca00000000ff */
[----:B------:R0:W-:Y:S01]  /*2830*/  @P1 STG.E.U16 desc[UR38][R12.64+0x10], R5 ;  /* 0x000010050c001986 */ /* 0x0001e2000c101526 */
[----:B------:R-:W-:Y:S05]  /*2840*/  @!P0 BRA `(.L_x_45) ;  /* 0x0000000000048947 */ /* 0x000fea0003800000 */
[----:B------:R0:W5:Y:S02]  /*2850*/  LDG.E.LTC128B.U16 R24, desc[UR38][R8.64+0x12] ;  /* 0x0000122608187981 */ /* 0x000164000c1e1520 */
.L_x_45:
[----:B------:R-:W-:Y:S05]  /*2860*/  BSYNC B1 ;  /* 0x0000000000017941 */ /* 0x000fea0003800000 */
.L_x_44:
        /* <DEDUP_REMOVED lines=10> */
.L_x_47:
[----:B------:R-:W-:Y:S05]  /*2910*/  BSYNC B1 ;  /* 0x0000000000017941 */ /* 0x000fea0003800000 */
.L_x_46:
        /* <DEDUP_REMOVED lines=10> */
.L_x_49:
[----:B------:R-:W-:Y:S05]  /*29c0*/  BSYNC B1 ;  /* 0x0000000000017941 */ /* 0x000fea0003800000 */
.L_x_48:
[----:B0----5:R-:W-:Y:S01]  /*29d0*/  HADD2.F32 R5, -RZ, R24.H0_H0 ;  /* 0x20000018ff057230 */ /* 0x021fe20000004100 */
        /* <DEDUP_REMOVED lines=8> */
.L_x_51:
[----:B------:R-:W-:Y:S05]  /*2a60*/  BSYNC B1 ;  /* 0x0000000000017941 */ /* 0x000fea0003800000 */
.L_x_50:
        /* <DEDUP_REMOVED lines=9> */
.L_x_53:
[----:B------:R-:W-:Y:S05]  /*2b00*/  BSYNC B1 ;  /* 0x0000000000017941 */ /* 0x000fea0003800000 */
.L_x_52:
        /* <DEDUP_REMOVED lines=10> */
.L_x_55:
[----:B------:R-:W-:Y:S05]  /*2bb0*/  BSYNC B1 ;  /* 0x0000000000017941 */ /* 0x000fea0003800000 */
.L_x_54:
        /* <DEDUP_REMOVED lines=10> */
.L_x_57:
[----:B------:R-:W-:Y:S05]  /*2c60*/  BSYNC B1 ;  /* 0x0000000000017941 */ /* 0x000fea0003800000 */
.L_x_56:
        /* <DEDUP_REMOVED lines=9> */
.L_x_59:
[----:B------:R-:W-:Y:S05]  /*2d00*/  BSYNC B1 ;  /* 0x0000000000017941 */ /* 0x000fea0003800000 */
.L_x_58:
        /* <DEDUP_REMOVED lines=9> */
.L_x_61:
[----:B------:R-:W-:Y:S05]  /*2da0*/  BSYNC B1 ;  /* 0x0000000000017941 */ /* 0x000fea0003800000 */
.L_x_60:
        /* <DEDUP_REMOVED lines=10> */
.L_x_63:
[----:B------:R-:W-:Y:S05]  /*2e50*/  BSYNC B1 ;  /* 0x0000000000017941 */ /* 0x000fea0003800000 */
.L_x_62:
        /* <DEDUP_REMOVED lines=10> */
.L_x_65:
[----:B------:R-:W-:Y:S05]  /*2f00*/  BSYNC B1 ;  /* 0x0000000000017941 */ /* 0x000fea0003800000 */
.L_x_64:
        /* <DEDUP_REMOVED lines=9> */
.L_x_67:
[----:B------:R-:W-:Y:S05]  /*2fa0*/  BSYNC B1 ;  /* 0x0000000000017941 */ /* 0x000fea0003800000 */
.L_x_66:
        /* <DEDUP_REMOVED lines=9> */
.L_x_69:
[----:B------:R-:W-:Y:S05]  /*3040*/  BSYNC B1 ;  /* 0x0000000000017941 */ /* 0x000fea0003800000 */
.L_x_68:
        /* <DEDUP_REMOVED lines=10> */
.L_x_71:
[----:B------:R-:W-:Y:S05]  /*30f0*/  BSYNC B1 ;  /* 0x0000000000017941 */ /* 0x000fea0003800000 */
.L_x_70:
        /* <DEDUP_REMOVED lines=10> */
.L_x_73:
[----:B------:R-:W-:Y:S05]  /*31a0*/  BSYNC B1 ;  /* 0x0000000000017941 */ /* 0x000fea0003800000 */
.L_x_72:
        /* <DEDUP_REMOVED lines=9> */
.L_x_75:
[----:B------:R-:W-:Y:S05]  /*3240*/  BSYNC B1 ;  /* 0x0000000000017941 */ /* 0x000fea0003800000 */
.L_x_74:
        /* <DEDUP_REMOVED lines=9> */
.L_x_77:
[----:B------:R-:W-:Y:S05]  /*32e0*/  BSYNC B1 ;  /* 0x0000000000017941 */ /* 0x000fea0003800000 */
.L_x_76:
        /* <DEDUP_REMOVED lines=10> */
.L_x_79:
[----:B------:R-:W-:Y:S05]  /*3390*/  BSYNC B1 ;  /* 0x0000000000017941 */ /* 0x000fea0003800000 */
.L_x_78:
        /* <DEDUP_REMOVED lines=10> */
.L_x_81:
[----:B------:R-:W-:Y:S05]  /*3440*/  BSYNC B1 ;  /* 0x0000000000017941 */ /* 0x000fea0003800000 */
.L_x_80:
        /* <DEDUP_REMOVED lines=9> */
.L_x_83:
[----:B------:R-:W-:Y:S05]  /*34e0*/  BSYNC B1 ;  /* 0x0000000000017941 */ /* 0x000fea0003800000 */
.L_x_82:
        /* <DEDUP_REMOVED lines=9> */
.L_x_85:
[----:B------:R-:W-:Y:S05]  /*3580*/  BSYNC B1 ;  /* 0x0000000000017941 */ /* 0x000fea0003800000 */
.L_x_84:
        /* <DEDUP_REMOVED lines=10> */
.L_x_87:
[----:B------:R-:W-:Y:S05]  /*3630*/  BSYNC B1 ;  /* 0x0000000000017941 */ /* 0x000fea0003800000 */
.L_x_86:
        /* <DEDUP_REMOVED lines=10> */
.L_x_89:
[----:B------:R-:W-:Y:S05]  /*36e0*/  BSYNC B1 ;  /* 0x0000000000017941 */ /* 0x000fea0003800000 */
.L_x_88:
        /* <DEDUP_REMOVED lines=9> */
.L_x_91:
[----:B------:R-:W-:Y:S05]  /*3780*/  BSYNC B1 ;  /* 0x0000000000017941 */ /* 0x000fea0003800000 */
.L_x_90:
        /* <DEDUP_REMOVED lines=9> */
.L_x_93:
[----:B------:R-:W-:Y:S05]  /*3820*/  BSYNC B1 ;  /* 0x0000000000017941 */ /* 0x000fea0003800000 */
.L_x_92:
        /* <DEDUP_REMOVED lines=10> */
.L_x_95:
[----:B------:R-:W-:Y:S05]  /*38d0*/  BSYNC B1 ;  /* 0x0000000000017941 */ /* 0x000fea0003800000 */
.L_x_94:
        /* <DEDUP_REMOVED lines=10> */
.L_x_97:
[----:B------:R-:W-:Y:S05]  /*3980*/  BSYNC B1 ;  /* 0x0000000000017941 */ /* 0x000fea0003800000 */
.L_x_96:
        /* <DEDUP_REMOVED lines=9> */
.L_x_99:
[----:B------:R-:W-:Y:S05]  /*3a20*/  BSYNC B1 ;  /* 0x0000000000017941 */ /* 0x000fea0003800000 */
.L_x_98:
        /* <DEDUP_REMOVED lines=9> */
.L_x_101:
[----:B------:R-:W-:Y:S05]  /*3ac0*/  BSYNC B1 ;  /* 0x0000000000017941 */ /* 0x000fea0003800000 */
.L_x_100:
        /* <DEDUP_REMOVED lines=10> */
.L_x_103:
[----:B------:R-:W-:Y:S05]  /*3b70*/  BSYNC B1 ;  /* 0x0000000000017941 */ /* 0x000fea0003800000 */
.L_x_102:
        /* <DEDUP_REMOVED lines=10> */
.L_x_105:
[----:B------:R-:W-:Y:S05]  /*3c20*/  BSYNC B1 ;  /* 0x0000000000017941 */ /* 0x000fea0003800000 */
.L_x_104:
        /* <DEDUP_REMOVED lines=9> */
.L_x_107:
[----:B------:R-:W-:Y:S05]  /*3cc0*/  BSYNC B1 ;  /* 0x0000000000017941 */ /* 0x000fea0003800000 */
.L_x_106:
        /* <DEDUP_REMOVED lines=9> */
.L_x_109:
[----:B------:R-:W-:Y:S05]  /*3d60*/  BSYNC B1 ;  /* 0x0000000000017941 */ /* 0x000fea0003800000 */
.L_x_108:
        /* <DEDUP_REMOVED lines=10> */
.L_x_111:
[----:B------:R-:W-:Y:S05]  /*3e10*/  BSYNC B1 ;  /* 0x0000000000017941 */ /* 0x000fea0003800000 */
.L_x_110:
        /* <DEDUP_REMOVED lines=10> */
.L_x_113:
[----:B------:R-:W-:Y:S05]  /*3ec0*/  BSYNC B1 ;  /* 0x0000000000017941 */ /* 0x000fea0003800000 */
.L_x_112:
        /* <DEDUP_REMOVED lines=9> */
.L_x_115:
[----:B------:R-:W-:Y:S05]  /*3f60*/  BSYNC B1 ;  /* 0x0000000000017941 */ /* 0x000fea0003800000 */
.L_x_114:
        /* <DEDUP_REMOVED lines=9> */
.L_x_117:
[----:B------:R-:W-:Y:S05]  /*4000*/  BSYNC B1 ;  /* 0x0000000000017941 */ /* 0x000fea0003800000 */
.L_x_116:
        /* <DEDUP_REMOVED lines=10> */
.L_x_119:
[----:B------:R-:W-:Y:S05]  /*40b0*/  BSYNC B1 ;  /* 0x0000000000017941 */ /* 0x000fea0003800000 */
.L_x_118:
        /* <DEDUP_REMOVED lines=10> */
.L_x_121:
[----:B------:R-:W-:Y:S05]  /*4160*/  BSYNC B1 ;  /* 0x0000000000017941 */ /* 0x000fea0003800000 */
.L_x_120:
        /* <DEDUP_REMOVED lines=9> */
.L_x_123:
[----:B------:R-:W-:Y:S05]  /*4200*/  BSYNC B1 ;  /* 0x0000000000017941 */ /* 0x000fea0003800000 */
.L_x_122:
        /* <DEDUP_REMOVED lines=9> */
.L_x_125:
[----:B------:R-:W-:Y:S05]  /*42a0*/  BSYNC B1 ;  /* 0x0000000000017941 */ /* 0x000fea0003800000 */
.L_x_124:
        /* <DEDUP_REMOVED lines=10> */
.L_x_127:
[----:B------:R-:W-:Y:S05]  /*4350*/  BSYNC B1 ;  /* 0x0000000000017941 */ /* 0x000fea0003800000 */
.L_x_126:
        /* <DEDUP_REMOVED lines=10> */
.L_x_129:
[----:B------:R-:W-:Y:S05]  /*4400*/  BSYNC B1 ;  /* 0x0000000000017941 */ /* 0x000fea0003800000 */
.L_x_128:
        /* <DEDUP_REMOVED lines=9> */
.L_x_131:
[----:B------:R-:W-:Y:S05]  /*44a0*/  BSYNC B1 ;  /* 0x0000000000017941 */ /* 0x000fea0003800000 */
.L_x_130:
        /* <DEDUP_REMOVED lines=9> */
.L_x_133:
[----:B------:R-:W-:Y:S05]  /*4540*/  BSYNC B1 ;  /* 0x0000000000017941 */ /* 0x000fea0003800000 */
.L_x_132:
        /* <DEDUP_REMOVED lines=10> */
.L_x_135:
[----:B------:R-:W-:Y:S05]  /*45f0*/  BSYNC B1 ;  /* 0x0000000000017941 */ /* 0x000fea0003800000 */
.L_x_134:
        /* <DEDUP_REMOVED lines=10> */
.L_x_137:
[----:B------:R-:W-:Y:S05]  /*46a0*/  BSYNC B1 ;  /* 0x0000000000017941 */ /* 0x000fea0003800000 */
.L_x_136:
        /* <DEDUP_REMOVED lines=9> */
.L_x_139:
[----:B------:R-:W-:Y:S05]  /*4740*/  BSYNC B1 ;  /* 0x0000000000017941 */ /* 0x000fea0003800000 */
.L_x_138:
        /* <DEDUP_REMOVED lines=9> */
.L_x_141:
[----:B------:R-:W-:Y:S05]  /*47e0*/  BSYNC B1 ;  /* 0x0000000000017941 */ /* 0x000fea0003800000 */
.L_x_140:
        /* <DEDUP_REMOVED lines=10> */
.L_x_143:
[----:B------:R-:W-:Y:S05]  /*4890*/  BSYNC B1 ;  /* 0x0000000000017941 */ /* 0x000fea0003800000 */
.L_x_142:
        /* <DEDUP_REMOVED lines=10> */
.L_x_145:
[----:B------:R-:W-:Y:S05]  /*4940*/  BSYNC B1 ;  /* 0x0000000000017941 */ /* 0x000fea0003800000 */
.L_x_144:
        /* <DEDUP_REMOVED lines=9> */
.L_x_147:
[----:B------:R-:W-:Y:S05]  /*49e0*/  BSYNC B1 ;  /* 0x0000000000017941 */ /* 0x000fea0003800000 */
.L_x_146:
        /* <DEDUP_REMOVED lines=9> */
.L_x_149:
[----:B------:R-:W-:Y:S05]  /*4a80*/  BSYNC B1 ;  /* 0x0000000000017941 */ /* 0x000fea0003800000 */
.L_x_148:
        /* <DEDUP_REMOVED lines=10> */
.L_x_151:
[----:B------:R-:W-:Y:S05]  /*4b30*/  BSYNC B1 ;  /* 0x0000000000017941 */ /* 0x000fea0003800000 */
.L_x_150:
[----:B-----5:R-:W-:Y:S01]  /*4b40*/  HADD2.F32 R5, -RZ, R24.H0_H0 ;  /* 0x20000018ff057230 */ /* 0x020fe20000004100 */
[----:B------:R-:W-:Y:S01]  /*4b50*/  ISETP.GT.AND P0, PT, R4, 0x79, PT ;  /* 0x000000790400780c */ /* 0x000fe20003f04270 */
[----:B------:R-:W-:Y:S01]  /*4b60*/  @P2 IMAD.MOV.U32 R4, RZ, RZ, R10 ;  /* 0x000000ffff042224 */ /* 0x000fe200078e000a */
[----:B------:R-:W-:Y:S02]  /*4b70*/  BSSY B1, `(.L_x_152) ;  /* 0x000000a000017945 */ /* 0x000fe40003800000 */
[----:B------:R-:W-:Y:S01]  /*4b80*/  FMUL R5, R5, R90 ;  /* 0x0000005a05057220 */ /* 0x000fe20000400000 */
[----:B------:R-:W-:-:S03]  /*4b90*/  ISETP.GT.AND P3, PT, R3, RZ, P0 ;  /* 0x000000ff0300720c */ /* 0x000fc60000764270 */
[----:B------:R-:W-:-:S05]  /*4ba0*/  FFMA R5, R84, R23, R5 ;  /* 0x0000001754057223 */ /* 0x000fca0000000005 */
[----:B------:R-:W-:-:S04]  /*4bb0*/  F2FP.F16.F32.PACK_AB R5, RZ, R5 ;  /* 0x00000005ff05723e */ /* 0x000fc800000000ff */
[----:B0-----:R-:W-:Y:S01]  /*4bc0*/  PRMT R14, R5, 0x7610, R14 ;  /* 0x00007610050e7816 */ /* 0x001fe2000000000e */
[----:B------:R-:W-:-:S05]  /*4bd0*/  @P2 IMAD.MOV.U32 R5, RZ, RZ, R11 ;  /* 0x000000ffff052224 */ /* 0x000fca00078e000b */
[----:B------:R0:W-:Y:S01]  /*4be0*/  @P2 STG.E.U16 desc[UR38][R4.64+0xf0], R14 ;  /* 0x0000f00e04002986 */ /* 0x0001e2000c101526 */
[----:B------:R-:W-:Y:S05]  /*4bf0*/  @!P3 BRA `(.L_x_153) ;  /* 0x000000000004b947 */ /* 0x000fea0003800000 */
[----:B------:R0:W5:Y:S02]  /*4c00*/  LDG.E.LTC128B.U16 R24, desc[UR38][R6.64+0xf2] ;  /* 0x0000f22606187981 */ /* 0x000164000c1e1520 */
.L_x_153:
[----:B------:R-:W-:Y:S05]  /*4c10*/  BSYNC B1 ;  /* 0x0000000000017941 */ /* 0x000fea0003800000 */
.L_x_152:
        /* <DEDUP_REMOVED lines=9> */
.L_x_155:
[----:B------:R-:W-:Y:S05]  /*4cb0*/  BSYNC B1 ;  /* 0x0000000000017941 */ /* 0x000fea0003800000 */
.L_x_154:
[----:B-----5:R-:W-:Y:S01]  /*4cc0*/  HADD2.F32 R5, -RZ, R24.H0_H0 ;  /* 0x20000018ff057230 */ /* 0x020fe20000004100 */
[----:B------:R-:W-:Y:S01]  /*4cd0*/  ISETP.GT.AND P0, PT, R3, 0x8, P0 ;  /* 0x000000080300780c */ /* 0x000fe20000704270 */
[----:B0-----:R-:W-:Y:S01]  /*4ce0*/  @P1 IMAD.MOV.U32 R4, RZ, RZ, R12 ;  /* 0x000000ffff041224 */ /* 0x001fe200078e000c */
[----:B------:R-:W-:Y:S02]  /*4cf0*/  BSSY B1, `(.L_x_156) ;  /* 0x0000009000017945 */ /* 0x000fe40003800000 */
[----:B------:R-:W-:-:S04]  /*4d00*/  FMUL R5, R5, R90 ;  /* 0x0000005a05057220 */ /* 0x000fc80000400000 */
[----:B------:R-:W-:-:S05]  /*4d10*/  FFMA R5, R86, R23, R5 ;  /* 0x0000001756057223 */ /* 0x000fca0000000005 */
[----:B------:R-:W-:-:S04]  /*4d20*/  F2FP.F16.F32.PACK_AB R5, RZ, R5 ;  /* 0x00000005ff05723e */ /* 0x000fc800000000ff */
[----:B-1-3--:R-:W-:Y:S01]  /*4d30*/  PRMT R6, R5, 0x7610, R6 ;  /* 0x0000761005067816 */ /* 0x00afe20000000006 */
[----:B------:R-:W-:-:S05]  /*4d40*/  @P1 IMAD.MOV.U32 R5, RZ, RZ, R13 ;  /* 0x000000ffff051224 */ /* 0x000fca00078e000d */
[----:B------:R0:W-:Y:S01]  /*4d50*/  @P1 STG.E.U16 desc[UR38][R4.64+0xf0], R6 ;  /* 0x0000f00604001986 */ /* 0x0001e2000c101526 */
[----:B------:R-:W-:Y:S05]  /*4d60*/  @!P0 BRA `(.L_x_157) ;  /* 0x0000000000048947 */ /* 0x000fea0003800000 */
[----:B------:R1:W5:Y:S02]  /*4d70*/  LDG.E.LTC128B.U16 R24, desc[UR38][R8.64+0xf2] ;  /* 0x0000f22608187981 */ /* 0x000364000c1e1520 */
.L_x_157:
[----:B------:R-:W-:Y:S05]  /*4d80*/  BSYNC B1 ;  /* 0x0000000000017941 */ /* 0x000fea0003800000 */
.L_x_156:
[----:B------:R-:W-:Y:S05]  /*4d90*/  @!P0 BRA `(.L_x_158) ;  /* 0x0000001000e88947 */ /* 0x000fea0003800000 */
[----:B-----5:R-:W-:-:S05]  /*4da0*/  HADD2.F32 R3, -RZ, R24.H0_H0 ;  /* 0x20000018ff037230 */ /* 0x020fca0000004100 */
[----:B0-----:R-:W-:-:S04]  /*4db0*/  FMUL R4, R3, R90 ;  /* 0x0000005a03047220 */ /* 0x001fc80000400000 */
[----:B------:R-:W-:-:S05]  /*4dc0*/  FFMA R4, R87, R23, R4 ;  /* 0x0000001757047223 */ /* 0x000fca0000000004 */
[----:B------:R-:W-:-:S05]  /*4dd0*/  F2FP.F16.F32.PACK_AB R4, RZ, R4 ;  /* 0x00000004ff04723e */ /* 0x000fca00000000ff */
[----:B------:R3:W-:Y:S01]  /*4de0*/  STG.E.U16 desc[UR38][R12.64+0xf2], R4 ;  /* 0x0000f2040c007986 */ /* 0x0007e2000c101526 */
[----:B------:R-:W-:Y:S05]  /*4df0*/  BRA `(.L_x_158) ;  /* 0x0000001000d07947 */ /* 0x000fea0003800000 */
.L_x_33:
[----:B------:R-:W-:Y:S01]  /*4e00*/  ISETP.GT.AND P3, PT, R4, 0x1, PT ;  /* 0x000000010400780c */ /* 0x000fe20003f64270 */
[----:B------:R-:W-:Y:S01]  /*4e10*/  ULDC.64 UR4, c[0x0][0x5c0] ;  /* 0x0001700000047ab9 */ /* 0x000fe20000000a00 */
[-C--:B------:R-:W-:Y:S01]  /*4e20*/  FMUL R24, R24, R23.reuse ;  /* 0x0000001718187220 */ /* 0x080fe20000400000 */
[----:B------:R-:W-:Y:S01]  /*4e30*/  LEA R6, P4, R106, UR4, 0x1 ;  /* 0x000000046a067c11 */ /* 0x000fe2000f8808ff */
[-C--:B------:R-:W-:Y:S01]  /*4e40*/  FMUL R25, R25, R23.reuse ;  /* 0x0000001719197220 */ /* 0x080fe20000400000 */
[----:B------:R-:W-:Y:S01]  /*4e50*/  ISETP.GT.AND P0, PT, R3, RZ, P3 ;  /* 0x000000ff0300720c */ /* 0x000fe20001f04270 */
[-C--:B------:R-:W-:Y:S01]  /*4e60*/  FMUL R26, R26, R23.reuse ;  /* 0x000000171a1a7220 */ /* 0x080fe20000400000 */
[----:B------:R-:W-:Y:S01]  /*4e70*/  F2FP.F16.F32.PACK_AB R24, RZ, R24 ;  /* 0x00000018ff18723e */ /* 0x000fe200000000ff */
[-C--:B------:R-:W-:Y:S01]  /*4e80*/  FMUL R27, R27, R23.reuse ;  /* 0x000000171b1b7220 */ /* 0x080fe20000400000 */
[----:B------:R-:W-:Y:S01]  /*4e90*/  LEA.HI.X R7, R106, UR5, R103, 0x1, P4 ;  /* 0x000000056a077c11 */ /* 0x000fe2000a0f0c67 */
[----:B------:R-:W-:Y:S01]  /*4ea0*/  FMUL R28, R28, R23 ;  /* 0x000000171c1c7220 */ /* 0x000fe20000400000 */
[----:B------:R-:W-:Y:S01]  /*4eb0*/  F2FP.F16.F32.PACK_AB R25, RZ, R25 ;  /* 0x00000019ff19723e */ /* 0x000fe200000000ff */
[-C--:B------:R-:W-:Y:S01]  /*4ec0*/  FMUL R29, R29, R23.reuse ;  /* 0x000000171d1d7220 */ /* 0x080fe20000400000 */
[----:B------:R-:W-:Y:S01]  /*4ed0*/  ISETP.GT.AND P2, PT, R3, 0x8, P2 ;  /* 0x000000080300780c */ /* 0x000fe20001744270 */
[----:B------:R-:W-:Y:S01]  /*4ee0*/  @P1 STG.E.U16 desc[UR38][R6.64], R24 ;  /* 0x0000001806001986 */ /* 0x000fe2000c101526 */
[----:B------:R-:W-:Y:S01]  /*4ef0*/  ISETP.GT.AND P1, PT, R4, 0x8, PT ;  /* 0x000000080400780c */ /* 0x000fe20003f24270 */
[-C--:B------:R-:W-:Y:S01]  /*4f00*/  FMUL R30, R30, R23.reuse ;  /* 0x000000171e1e7220 */ /* 0x080fe20000400000 */
[C---:B------:R-:W-:Y:S01]  /*4f10*/  SHF.L.U64.HI R5, R91.reuse, 0x1, R92 ;  /* 0x000000015b057819 */ /* 0x040fe2000001025c */
[----:B------:R-:W-:Y:S01]  /*4f20*/  @P0 STG.E.U16 desc[UR38][R6.64+0x2], R25 ;  /* 0x0000021906000986 */ /* 0x000fe2000c101526 */
[----:B------:R-:W-:Y:S01]  /*4f30*/  LEA R8, P5, R91, R6, 0x1 ;  /* 0x000000065b087211 */ /* 0x000fe200078a08ff */
[-C--:B------:R-:W-:Y:S01]  /*4f40*/  FMUL R31, R31, R23.reuse ;  /* 0x000000171f1f7220 */ /* 0x080fe20000400000 */
[----:B------:R-:W-:Y:S01]  /*4f50*/  ISETP.GT.AND P3, PT, R3, 0x8, P3 ;  /* 0x000000080300780c */ /* 0x000fe20001f64270 */
[-C--:B------:R-:W-:Y:S01]  /*4f60*/  FMUL R32, R32, R23.reuse ;  /* 0x0000001720207220 */ /* 0x080fe20000400000 */
[----:B------:R-:W-:Y:S01]  /*4f70*/  ISETP.GT.AND P0, PT, R4, 0x9, PT ;  /* 0x000000090400780c */ /* 0x000fe20003f04270 */
[----:B------:R-:W-:Y:S01]  /*4f80*/  IMAD.X R9, R5, 0x1, R7, P5 ;  /* 0x0000000105097824 */ /* 0x000fe200028e0607 */
[----:B------:R-:W-:Y:S01]  /*4f90*/  ISETP.GT.AND P4, PT, R3, RZ, P1 ;  /* 0x000000ff0300720c */ /* 0x000fe20000f84270 */
[-C--:B------:R-:W-:Y:S01]  /*4fa0*/  FMUL R33, R33, R23.reuse ;  /* 0x0000001721217220 */ /* 0x080fe20000400000 */
[----:B------:R-:W-:Y:S01]  /*4fb0*/  F2FP.F16.F32.PACK_AB R26, RZ, R26 ;  /* 0x0000001aff1a723e */ /* 0x000fe200000000ff */
[-C--:B------:R-:W-:Y:S01]  /*4fc0*/  FMUL R34, R34, R23.reuse ;  /* 0x0000001722227220 */ /* 0x080fe20000400000 */
[----:B------:R-:W-:Y:S01]  /*4fd0*/  ISETP.GT.AND P5, PT, R3, RZ, P0 ;  /* 0x000000ff0300720c */ /* 0x000fe200007a4270 */
[----:B------:R-:W-:Y:S01]  /*4fe0*/  FMUL R35, R35, R23 ;  /* 0x0000001723237220 */ /* 0x000fe20000400000 */
[----:B------:R-:W-:Y:S01]  /*4ff0*/  F2FP.F16.F32.PACK_AB R27, RZ, R27 ;  /* 0x0000001bff1b723e */ /* 0x000fe200000000ff */
[----:B------:R-:W-:Y:S01]  /*5000*/  @P2 STG.E.U16 desc[UR38][R8.64], R26 ;  /* 0x0000001a08002986 */ /* 0x000fe2000c101526 */
[----:B------:R-:W-:Y:S01]  /*5010*/  F2FP.F16.F32.PACK_AB R28, RZ, R28 ;  /* 0x0000001cff1c723e */ /* 0x000fe200000000ff */
[-C--:B------:R-:W-:Y:S01]  /*5020*/  FMUL R36, R36, R23.reuse ;  /* 0x0000001724247220 */ /* 0x080fe20000400000 */
[----:B------:R-:W-:Y:S01]  /*5030*/  ISETP.GT.AND P2, PT, R3, 0x8, P1 ;  /* 0x000000080300780c */ /* 0x000fe20000f44270 */
[----:B------:R-:W-:Y:S01]  /*5040*/  @P3 STG.E.U16 desc[UR38][R8.64+0x2], R27 ;  /* 0x0000021b08003986 */ /* 0x000fe2000c101526 */
[----:B------:R-:W-:Y:S01]  /*5050*/  ISETP.GT.AND P1, PT, R4, 0x10, PT ;  /* 0x000000100400780c */ /* 0x000fe20003f24270 */
[----:B------:R-:W-:Y:S01]  /*5060*/  FMUL R37, R37, R23 ;  /* 0x0000001725257220 */ /* 0x000fe20000400000 */
[----:B------:R-:W-:Y:S01]  /*5070*/  F2FP.F16.F32.PACK_AB R29, RZ, R29 ;  /* 0x0000001dff1d723e */ /* 0x000fe200000000ff */
[----:B------:R-:W-:Y:S01]  /*5080*/  @P4 STG.E.U16 desc[UR38][R6.64+0x10], R28 ;  /* 0x0000101c06004986 */ /* 0x000fe2000c101526 */
[C---:B------:R-:W-:Y:S01]  /*5090*/  ISETP.GT.AND P3, PT, R3.reuse, 0x8, P0 ;  /* 0x000000080300780c */ /* 0x040fe20000764270 */
[-C--:B------:R-:W-:Y:S01]  /*50a0*/  FMUL R38, R38, R23.reuse ;  /* 0x0000001726267220 */ /* 0x080fe20000400000 */
[----:B------:R-:W-:Y:S01]  /*50b0*/  ISETP.GT.AND P0, PT, R4, 0x11, PT ;  /* 0x000000110400780c */ /* 0x000fe20003f04270 */
[----:B------:R-:W-:Y:S01]  /*50c0*/  @P5 STG.E.U16 desc[UR38][R6.64+0x12], R29 ;  /* 0x0000121d06005986 */ /* 0x000fe2000c101526 */
        /* <DEDUP_REMOVED lines=161> */
[----:B------:R-:W-:Y:S01]  /*5ae0*/  FMUL R87, R87, R23 ;  /* 0x0000001757577220 */ /* 0x000fe20000400000 */
[----:B------:R-:W-:-:S02]  /*5af0*/  F2FP.F16.F32.PACK_AB R62, RZ, R62 ;  /* 0x0000003eff3e723e */ /* 0x000fc400000000ff */
[C---:B------:R-:W-:Y:S02]  /*5b00*/  ISETP.GT.AND P5, PT, R3.reuse, RZ, P0 ;  /* 0x000000ff0300720c */ /* 0x040fe400007a4270 */
[----:B------:R-:W-:Y:S01]  /*5b10*/  F2FP.F16.F32.PACK_AB R63, RZ, R63 ;  /* 0x0000003fff3f723e */ /* 0x000fe200000000ff */
[----:B------:R-:W-:Y:S01]  /*5b20*/  @P2 STG.E.U16 desc[UR38][R8.64+0x90], R62 ;  /* 0x0000903e08002986 */ /* 0x000fe2000c101526 */
[----:B------:R-:W-:Y:S02]  /*5b30*/  F2FP.F16.F32.PACK_AB R64, RZ, R64 ;  /* 0x00000040ff40723e */ /* 0x000fe400000000ff */
[C---:B------:R-:W-:Y:S01]  /*5b40*/  ISETP.GT.AND P2, PT, R3.reuse, 0x8, P1 ;  /* 0x000000080300780c */ /* 0x040fe20000f44270 */
[----:B------:R-:W-:Y:S01]  /*5b50*/  @P3 STG.E.U16 desc[UR38][R8.64+0x92], R63 ;  /* 0x0000923f08003986 */ /* 0x000fe2000c101526 */
[----:B------:R-:W-:Y:S02]  /*5b60*/  ISETP.GT.AND P1, PT, R4, 0x58, PT ;  /* 0x000000580400780c */ /* 0x000fe40003f24270 */
[----:B------:R-:W-:Y:S01]  /*5b70*/  F2FP.F16.F32.PACK_AB R65, RZ, R65 ;  /* 0x00000041ff41723e */ /* 0x000fe200000000ff */
[----:B------:R-:W-:Y:S01]  /*5b80*/  @P4 STG.E.U16 desc[UR38][R6.64+0xa0], R64 ;  /* 0x0000a04006004986 */ /* 0x000fe2000c101526 */
[----:B------:R-:W-:-:S02]  /*5b90*/  ISETP.GT.AND P3, PT, R3, 0x8, P0 ;  /* 0x000000080300780c */ /* 0x000fc40000764270 */
[----:B------:R-:W-:Y:S01]  /*5ba0*/  ISETP.GT.AND P0, PT, R4, 0x59, PT ;  /* 0x000000590400780c */ /* 0x000fe20003f04270 */
[----:B------:R-:W-:Y:S01]  /*5bb0*/  @P5 STG.E.U16 desc[UR38][R6.64+0xa2], R65 ;  /* 0x0000a24106005986 */ /* 0x000fe2000c101526 */
[C---:B------:R-:W-:Y:S02]  /*5bc0*/  ISETP.GT.AND P4, PT, R3.reuse, RZ, P1 ;  /* 0x000000ff0300720c */ /* 0x040fe40000f84270 */
[----:B------:R-:W-:Y:S02]  /*5bd0*/  F2FP.F16.F32.PACK_AB R66, RZ, R66 ;  /* 0x00000042ff42723e */ /* 0x000fe400000000ff */
[----:B------:R-:W-:Y:S02]  /*5be0*/  ISETP.GT.AND P5, PT, R3, RZ, P0 ;  /* 0x000000ff0300720c */ /* 0x000fe400007a4270 */
[----:B------:R-:W-:Y:S01]  /*5bf0*/  F2FP.F16.F32.PACK_AB R67, RZ, R67 ;  /* 0x00000043ff43723e */ /* 0x000fe200000000ff */
[----:B------:R-:W-:Y:S01]  /*5c00*/  @P2 STG.E.U16 desc[UR38][R8.64+0xa0], R66 ;  /* 0x0000a04208002986 */ /* 0x000fe2000c101526 */
[----:B------:R-:W-:-:S02]  /*5c10*/  F2FP.F16.F32.PACK_AB R68, RZ, R68 ;  /* 0x00000044ff44723e */ /* 0x000fc400000000ff */
[C---:B------:R-:W-:Y:S01]  /*5c20*/  ISETP.GT.AND P2, PT, R3.reuse, 0x8, P1 ;  /* 0x000000080300780c */ /* 0x040fe20000f44270 */
[----:B------:R-:W-:Y:S01]  /*5c30*/  @P3 STG.E.U16 desc[UR38][R8.64+0xa2], R67 ;  /* 0x0000a24308003986 */ /* 0x000fe2000c101526 */
[C---:B------:R-:W-:Y:S02]  /*5c40*/  ISETP.GT.AND P1, PT, R4.reuse, 0x60, PT ;  /* 0x000000600400780c */ /* 0x040fe40003f24270 */
[----:B------:R-:W-:Y:S01]  /*5c50*/  F2FP.F16.F32.PACK_AB R69, RZ, R69 ;  /* 0x00000045ff45723e */ /* 0x000fe200000000ff */
[----:B------:R-:W-:Y:S01]  /*5c60*/  @P4 STG.E.U16 desc[UR38][R6.64+0xb0], R68 ;  /* 0x0000b04406004986 */ /* 0x000fe2000c101526 */
[C---:B------:R-:W-:Y:S02]  /*5c70*/  ISETP.GT.AND P3, PT, R3.reuse, 0x8, P0 ;  /* 0x000000080300780c */ /* 0x040fe40000764270 */
[----:B------:R-:W-:Y:S01]  /*5c80*/  ISETP.GT.AND P0, PT, R4, 0x61, PT ;  /* 0x000000610400780c */ /* 0x000fe20003f04270 */
[----:B------:R-:W-:Y:S01]  /*5c90*/  @P5 STG.E.U16 desc[UR38][R6.64+0xb2], R69 ;  /* 0x0000b24506005986 */ /* 0x000fe2000c101526 */
[----:B------:R-:W-:-:S02]  /*5ca0*/  ISETP.GT.AND P4, PT, R3, RZ, P1 ;  /* 0x000000ff0300720c */ /* 0x000fc40000f84270 */
[C---:B------:R-:W-:Y:S02]  /*5cb0*/  ISETP.GT.AND P5, PT, R3.reuse, RZ, P0 ;  /* 0x000000ff0300720c */ /* 0x040fe400007a4270 */
[----:B------:R-:W-:Y:S02]  /*5cc0*/  F2FP.F16.F32.PACK_AB R70, RZ, R70 ;  /* 0x00000046ff46723e */ /* 0x000fe400000000ff */
[----:B------:R-:W-:Y:S02]  /*5cd0*/  F2FP.F16.F32.PACK_AB R71, RZ, R71 ;  /* 0x00000047ff47723e */ /* 0x000fe400000000ff */
[----:B------:R-:W-:Y:S01]  /*5ce0*/  F2FP.F16.F32.PACK_AB R72, RZ, R72 ;  /* 0x00000048ff48723e */ /* 0x000fe200000000ff */
[----:B------:R-:W-:Y:S01]  /*5cf0*/  @P2 STG.E.U16 desc[UR38][R8.64+0xb0], R70 ;  /* 0x0000b04608002986 */ /* 0x000fe2000c101526 */
[----:B------:R-:W-:Y:S02]  /*5d00*/  F2FP.F16.F32.PACK_AB R73, RZ, R73 ;  /* 0x00000049ff49723e */ /* 0x000fe400000000ff */
[C---:B------:R-:W-:Y:S01]  /*5d10*/  ISETP.GT.AND P1, PT, R3.reuse, 0x8, P1 ;  /* 0x000000080300780c */ /* 0x040fe20000f24270 */
[----:B------:R-:W-:Y:S01]  /*5d20*/  @P3 STG.E.U16 desc[UR38][R8.64+0xb2], R71 ;  /* 0x0000b24708003986 */ /* 0x000fe2000c101526 */
[----:B------:R-:W-:-:S02]  /*5d30*/  ISETP.GT.AND P2, PT, R3, 0x8, P0 ;  /* 0x000000080300780c */ /* 0x000fc40000744270 */
[C---:B------:R-:W-:Y:S01]  /*5d40*/  ISETP.GT.AND P0, PT, R4.reuse, 0x69, PT ;  /* 0x000000690400780c */ /* 0x040fe20003f04270 */
[----:B------:R-:W-:Y:S01]  /*5d50*/  @P4 STG.E.U16 desc[UR38][R6.64+0xc0], R72 ;  /* 0x0000c04806004986 */ /* 0x000fe2000c101526 */
[----:B------:R-:W-:Y:S02]  /*5d60*/  ISETP.GT.AND P4, PT, R4, 0x68, PT ;  /* 0x000000680400780c */ /* 0x000fe40003f84270 */
[----:B------:R-:W-:Y:S01]  /*5d70*/  F2FP.F16.F32.PACK_AB R74, RZ, R74 ;  /* 0x0000004aff4a723e */ /* 0x000fe200000000ff */
[----:B------:R-:W-:Y:S01]  /*5d80*/  @P5 STG.E.U16 desc[UR38][R6.64+0xc2], R73 ;  /* 0x0000c24906005986 */ /* 0x000fe2000c101526 */
[C---:B------:R-:W-:Y:S02]  /*5d90*/  ISETP.GT.AND P5, PT, R3.reuse, RZ, P4 ;  /* 0x000000ff0300720c */ /* 0x040fe400027a4270 */
[----:B------:R-:W-:Y:S01]  /*5da0*/  ISETP.GT.AND P3, PT, R3, RZ, P0 ;  /* 0x000000ff0300720c */ /* 0x000fe20000764270 */
[----:B------:R-:W-:Y:S01]  /*5db0*/  @P1 STG.E.U16 desc[UR38][R8.64+0xc0], R74 ;  /* 0x0000c04a08001986 */ /* 0x000fe2000c101526 */
[----:B------:R-:W-:-:S02]  /*5dc0*/  F2FP.F16.F32.PACK_AB R75, RZ, R75 ;  /* 0x0000004bff4b723e */ /* 0x000fc400000000ff */
[----:B------:R-:W-:Y:S02]  /*5dd0*/  F2FP.F16.F32.PACK_AB R76, RZ, R76 ;  /* 0x0000004cff4c723e */ /* 0x000fe400000000ff */
[C---:B------:R-:W-:Y:S01]  /*5de0*/  ISETP.GT.AND P4, PT, R3.reuse, 0x8, P4 ;  /* 0x000000080300780c */ /* 0x040fe20002784270 */
[----:B------:R-:W-:Y:S01]  /*5df0*/  @P2 STG.E.U16 desc[UR38][R8.64+0xc2], R75 ;  /* 0x0000c24b08002986 */ /* 0x000fe2000c101526 */
[----:B------:R-:W-:Y:S02]  /*5e00*/  F2FP.F16.F32.PACK_AB R77, RZ, R77 ;  /* 0x0000004dff4d723e */ /* 0x000fe400000000ff */
[C---:B------:R-:W-:Y:S01]  /*5e10*/  ISETP.GT.AND P2, PT, R4.reuse, 0x71, PT ;  /* 0x000000710400780c */ /* 0x040fe20003f44270 */
[----:B------:R-:W-:Y:S01]  /*5e20*/  @P5 STG.E.U16 desc[UR38][R6.64+0xd0], R76 ;  /* 0x0000d04c06005986 */ /* 0x000fe2000c101526 */
[----:B------:R-:W-:Y:S02]  /*5e30*/  ISETP.GT.AND P5, PT, R3, 0x8, P0 ;  /* 0x000000080300780c */ /* 0x000fe400007a4270 */
[C---:B------:R-:W-:Y:S01]  /*5e40*/  ISETP.GT.AND P1, PT, R4.reuse, 0x78, PT ;  /* 0x000000780400780c */ /* 0x040fe20003f24270 */
[----:B------:R-:W-:Y:S01]  /*5e50*/  @P3 STG.E.U16 desc[UR38][R6.64+0xd2], R77 ;  /* 0x0000d24d06003986 */ /* 0x000fe2000c101526 */
[----:B------:R-:W-:-:S02]  /*5e60*/  ISETP.GT.AND P3, PT, R4, 0x70, PT ;  /* 0x000000700400780c */ /* 0x000fc40003f64270 */
[----:B------:R-:W-:Y:S01]  /*5e70*/  ISETP.GT.AND P0, PT, R4, 0x79, PT ;  /* 0x000000790400780c */ /* 0x000fe20003f04270 */
[----:B------:R-:W-:Y:S01]  /*5e80*/  @P4 IMAD.MOV.U32 R4, RZ, RZ, R8 ;  /* 0x000000ffff044224 */ /* 0x000fe200078e0008 */
[----:B------:R-:W-:Y:S01]  /*5e90*/  F2FP.F16.F32.PACK_AB R78, RZ, R78 ;  /* 0x0000004eff4e723e */ /* 0x000fe200000000ff */
[----:B------:R-:W-:Y:S01]  /*5ea0*/  @P4 IMAD.MOV.U32 R5, RZ, RZ, R9 ;  /* 0x000000ffff054224 */ /* 0x000fe200078e0009 */
[----:B------:R-:W-:Y:S02]  /*5eb0*/  F2FP.F16.F32.PACK_AB R79, RZ, R79 ;  /* 0x0000004fff4f723e */ /* 0x000fe400000000ff */
[----:B------:R-:W-:Y:S02]  /*5ec0*/  F2FP.F16.F32.PACK_AB R80, RZ, R80 ;  /* 0x00000050ff50723e */ /* 0x000fe400000000ff */
[----:B------:R0:W-:Y:S01]  /*5ed0*/  @P4 STG.E.U16 desc[UR38][R4.64+0xd0], R78 ;  /* 0x0000d04e04004986 */ /* 0x0001e2000c101526 */
[----:B------:R-:W-:Y:S02]  /*5ee0*/  ISETP.GT.AND P4, PT, R3, RZ, P2 ;  /* 0x000000ff0300720c */ /* 0x000fe40001784270 */
[----:B------:R-:W-:-:S02]  /*5ef0*/  F2FP.F16.F32.PACK_AB R81, RZ, R81 ;  /* 0x00000051ff51723e */ /* 0x000fc400000000ff */
[----:B------:R-:W-:Y:S02]  /*5f00*/  ISETP.GT.AND P2, PT, R3, 0x8, P2 ;  /* 0x000000080300780c */ /* 0x000fe40001744270 */
[----:B------:R-:W-:Y:S02]  /*5f10*/  F2FP.F16.F32.PACK_AB R82, RZ, R82 ;  /* 0x00000052ff52723e */ /* 0x000fe400000000ff */
[----:B------:R-:W-:Y:S02]  /*5f20*/  F2FP.F16.F32.PACK_AB R83, RZ, R83 ;  /* 0x00000053ff53723e */ /* 0x000fe400000000ff */
[----:B------:R-:W-:Y:S01]  /*5f30*/  F2FP.F16.F32.PACK_AB R84, RZ, R84 ;  /* 0x00000054ff54723e */ /* 0x000fe200000000ff */
[----:B0-----:R-:W-:Y:S01]  /*5f40*/  @P5 IMAD.MOV.U32 R4, RZ, RZ, R8 ;  /* 0x000000ffff045224 */ /* 0x001fe200078e0008 */
[----:B------:R-:W-:Y:S01]  /*5f50*/  F2FP.F16.F32.PACK_AB R85, RZ, R85 ;  /* 0x00000055ff55723e */ /* 0x000fe200000000ff */
[----:B------:R-:W-:Y:S01]  /*5f60*/  @P5 IMAD.MOV.U32 R5, RZ, RZ, R9 ;  /* 0x000000ffff055224 */ /* 0x000fe200078e0009 */
[----:B------:R-:W-:-:S02]  /*5f70*/  F2FP.F16.F32.PACK_AB R86, RZ, R86 ;  /* 0x00000056ff56723e */ /* 0x000fc400000000ff */
[----:B------:R-:W-:Y:S02]  /*5f80*/  F2FP.F16.F32.PACK_AB R87, RZ, R87 ;  /* 0x00000057ff57723e */ /* 0x000fe400000000ff */
[----:B------:R0:W-:Y:S01]  /*5f90*/  @P5 STG.E.U16 desc[UR38][R4.64+0xd2], R79 ;  /* 0x0000d24f04005986 */ /* 0x0001e2000c101526 */
[C---:B------:R-:W-:Y:S02]  /*5fa0*/  ISETP.GT.AND P5, PT, R3.reuse, RZ, P3 ;  /* 0x000000ff0300720c */ /* 0x040fe40001fa4270 */
[----:B------:R-:W-:-:S11]  /*5fb0*/  ISETP.GT.AND P3, PT, R3, 0x8, P3 ;  /* 0x000000080300780c */ /* 0x000fd60001f64270 */
[----:B0-----:R-:W-:Y:S02]  /*5fc0*/  @P5 IMAD.MOV.U32 R4, RZ, RZ, R6 ;  /* 0x000000ffff045224 */ /* 0x001fe400078e0006 */
[----:B------:R-:W-:-:S05]  /*5fd0*/  @P5 IMAD.MOV.U32 R5, RZ, RZ, R7 ;  /* 0x000000ffff055224 */ /* 0x000fca00078e0007 */
[----:B------:R0:W-:Y:S01]  /*5fe0*/  @P5 STG.E.U16 desc[UR38][R4.64+0xe0], R80 ;  /* 0x0000e05004005986 */ /* 0x0001e2000c101526 */
[C---:B------:R-:W-:Y:S02]  /*5ff0*/  ISETP.GT.AND P5, PT, R3.reuse, RZ, P0 ;  /* 0x000000ff0300720c */ /* 0x040fe400007a4270 */
[----:B------:R-:W-:Y:S01]  /*6000*/  ISETP.GT.AND P0, PT, R3, 0x8, P0 ;  /* 0x000000080300780c */ /* 0x000fe20000704270 */
[----:B0-----:R-:W-:Y:S02]  /*6010*/  @P4 IMAD.MOV.U32 R4, RZ, RZ, R6 ;  /* 0x000000ffff044224 */ /* 0x001fe400078e0006 */
[----:B------:R-:W-:-:S05]  /*6020*/  @P4 IMAD.MOV.U32 R5, RZ, RZ, R7 ;  /* 0x000000ffff054224 */ /* 0x000fca00078e0007 */
[----:B------:R0:W-:Y:S01]  /*6030*/  @P4 STG.E.U16 desc[UR38][R4.64+0xe2], R81 ;  /* 0x0000e25104004986 */ /* 0x0001e2000c101526 */
[C---:B------:R-:W-:Y:S02]  /*6040*/  ISETP.GT.AND P4, PT, R3.reuse, RZ, P1 ;  /* 0x000000ff0300720c */ /* 0x040fe40000f84270 */
[----:B------:R-:W-:Y:S01]  /*6050*/  ISETP.GT.AND P1, PT, R3, 0x8, P1 ;  /* 0x000000080300780c */ /* 0x000fe20000f24270 */
[----:B0-----:R-:W-:Y:S02]  /*6060*/  @P3 IMAD.MOV.U32 R4, RZ, RZ, R8 ;  /* 0x000000ffff043224 */ /* 0x001fe400078e0008 */
[----:B------:R-:W-:-:S05]  /*6070*/  @P3 IMAD.MOV.U32 R5, RZ, RZ, R9 ;  /* 0x000000ffff053224 */ /* 0x000fca00078e0009 */
[----:B------:R0:W-:Y:S02]  /*6080*/  @P3 STG.E.U16 desc[UR38][R4.64+0xe0], R82 ;  /* 0x0000e05204003986 */ /* 0x0001e4000c101526 */
[----:B0-----:R-:W-:Y:S02]  /*6090*/  @P2 IMAD.MOV.U32 R4, RZ, RZ, R8 ;  /* 0x000000ffff042224 */ /* 0x001fe400078e0008 */
[----:B------:R-:W-:-:S05]  /*60a0*/  @P2 IMAD.MOV.U32 R5, RZ, RZ, R9 ;  /* 0x000000ffff052224 */ /* 0x000fca00078e0009 */
[----:B------:R0:W-:Y:S02]  /*60b0*/  @P2 STG.E.U16 desc[UR38][R4.64+0xe2], R83 ;  /* 0x0000e25304002986 */ /* 0x0001e4000c101526 */
[----:B0-----:R-:W-:Y:S02]  /*60c0*/  @P4 IMAD.MOV.U32 R4, RZ, RZ, R6 ;  /* 0x000000ffff044224 */ /* 0x001fe400078e0006 */
[----:B------:R-:W-:-:S05]  /*60d0*/  @P4 IMAD.MOV.U32 R5, RZ, RZ, R7 ;  /* 0x000000ffff054224 */ /* 0x000fca00078e0007 */
[----:B------:R0:W-:Y:S04]  /*60e0*/  @P4 STG.E.U16 desc[UR38][R4.64+0xf0], R84 ;  /* 0x0000f05404004986 */ /* 0x0001e8000c101526 */
[----:B------:R1:W-:Y:S01]  /*60f0*/  @P5 STG.E.U16 desc[UR38][R6.64+0xf2], R85 ;  /* 0x0000f25506005986 */ /* 0x0003e2000c101526 */
[----:B0-----:R-:W-:Y:S02]  /*6100*/  @P1 IMAD.MOV.U32 R4, RZ, RZ, R8 ;  /* 0x000000ffff041224 */ /* 0x001fe400078e0008 */
[----:B------:R-:W-:-:S05]  /*6110*/  @P1 IMAD.MOV.U32 R5, RZ, RZ, R9 ;  /* 0x000000ffff051224 */ /* 0x000fca00078e0009 */
[----:B------:R1:W-:Y:S04]  /*6120*/  @P1 STG.E.U16 desc[UR38][R4.64+0xf0], R86 ;  /* 0x0000f05604001986 */ /* 0x0003e8000c101526 */
[----:B------:R1:W-:Y:S02]  /*6130*/  @P0 STG.E.U16 desc[UR38][R8.64+0xf2], R87 ;  /* 0x0000f25708000986 */ /* 0x0003e4000c101526 */
.L_x_158:
[----:B------:R-:W-:Y:S05]  /*6140*/  BSYNC B0 ;  /* 0x0000000000007941 */ /* 0x000fea0003800000 */
.L_x_32:
[----:B------:R-:W-:Y:S01]  /*6150*/  IADD3 R16, P0, R16, UR36, RZ ;  /* 0x0000002410107c10 */ /* 0x000fe2000ff1e0ff */
[----:B------:R-:W-:Y:S01]  /*6160*/  ULDC.64 UR4, c[0x0][0x650] ;  /* 0x0001940000047ab9 */ /* 0x000fe20000000a00 */
[----:B------:R-:W-:Y:S01]  /*6170*/  PRMT R3, RZ, 0x7610, R3 ;  /* 0x00007610ff037816 */ /* 0x000fe20000000003 */
[----:B------:R-:W-:Y:S01]  /*6180*/  IMAD.MOV.U32 R100, RZ, RZ, -0x1 ;  /* 0xffffffffff647424 */ /* 0x000fe200078e00ff */
[----:B------:R-:W-:Y:S01]  /*6190*/  IADD3.X R17, R17, UR42, RZ, P0, !PT ;  /* 0x0000002a11117c10 */ /* 0x000fe200087fe4ff */
[----:B------:R-:W-:Y:S01]  /*61a0*/  IMAD.MOV.U32 R101, RZ, RZ, -0x1 ;  /* 0xffffffffff657424 */ /* 0x000fe200078e00ff */
[----:B------:R-:W-:-:S04]  /*61b0*/  ISETP.GE.U32.AND P0, PT, R16, UR4, PT ;  /* 0x0000000410007c0c */ /* 0x000fc8000bf06070 */
[----:B------:R-:W-:-:S13]  /*61c0*/  ISETP.GE.U32.AND.EX P0, PT, R17, UR5, PT, P0 ;  /* 0x0000000511007c0c */ /* 0x000fda000bf06100 */
[----:B------:R-:W-:Y:S05]  /*61d0*/  @P0 BRA `(.L_x_159) ;  /* 0x00000004004c0947 */ /* 0x000fea0003800000 */
[----:B------:R-:W0:Y:S01]  /*61e0*/  LDC.64 R10, c[0x0][0x628] ;  /* 0x00018a00ff0a7b82 */ /* 0x000e220000000a00 */
[----:B---3--:R-:W3:Y:S01]  /*61f0*/  S2R R12, SR_CTAID.X ;  /* 0x00000000000c7919 */ /* 0x008ee20000002500 */
[----:B-12-4-:R-:W-:Y:S02]  /*6200*/  IMAD.MOV.U32 R8, RZ, RZ, R16 ;  /* 0x000000ffff087224 */ /* 0x016fe400078e0010 */
[----:B------:R-:W-:Y:S01]  /*6210*/  IMAD.MOV.U32 R9, RZ, RZ, R17 ;  /* 0x000000ffff097224 */ /* 0x000fe200078e0011 */
[----:B------:R-:W1:Y:S03]  /*6220*/  S2R R20, SR_CTAID.Y ;  /* 0x0000000000147919 */ /* 0x000e660000002600 */
[----:B------:R-:W2:Y:S08]  /*6230*/  LDC R0, c[0x0][0x630] ;  /* 0x00018c00ff007b82 */ /* 0x000eb00000000800 */
[----:B------:R-:W4:Y:S01]  /*6240*/  LDC.64 R14, c[0x0][0x620] ;  /* 0x00018800ff0e7b82 */ /* 0x000f220000000a00 */
[----:B0-----:R-:W-:-:S04]  /*6250*/  ISETP.NE.U32.AND P0, PT, R10, RZ, PT ;  /* 0x000000ff0a00720c */ /* 0x001fc80003f05070 */
[----:B------:R-:W-:-:S13]  /*6260*/  ISETP.NE.AND.EX P0, PT, R11, RZ, PT, P0 ;  /* 0x000000ff0b00720c */ /* 0x000fda0003f05300 */
[----:B-1234-:R-:W-:Y:S05]  /*6270*/  @!P0 BRA `(.L_x_160) ;  /* 0x0000000000288947 */ /* 0x01efea0003800000 */
        /* <DEDUP_REMOVED lines=10> */
.L_x_160:
[-CC-:B------:R-:W-:Y:S01]  /*6320*/  SHF.R.U64 R101, R8, R0.reuse, R9.reuse ;  /* 0x0000000008657219 */ /* 0x180fe20000001209 */
[----:B------:R-:W0:Y:S01]  /*6330*/  LDC.64 R26, c[0x0][0x640] ;  /* 0x00019000ff1a7b82 */ /* 0x000e220000000a00 */
[----:B------:R-:W-:Y:S01]  /*6340*/  SHF.R.U32.HI R0, RZ, R0, R9 ;  /* 0x00000000ff007219 */ /* 0x000fe20000011609 */
[----:B------:R-:W-:Y:S01]  /*6350*/  ULDC UR4, c[0x0][0x150] ;  /* 0x0000540000047ab9 */ /* 0x000fe20000000800 */
[----:B------:R-:W-:Y:S02]  /*6360*/  IADD3 R3, P0, RZ, -R101, RZ ;  /* 0x80000065ff037210 */ /* 0x000fe40007f1e0ff */
[----:B------:R-:W-:-:S03]  /*6370*/  I2FP.F32.U32 R7, R12 ;  /* 0x0000000c00077245 */ /* 0x000fc60000201000 */
[----:B------:R-:W1:Y:S01]  /*6380*/  LDC R6, c[0x0][0x618] ;  /* 0x00018600ff067b82 */ /* 0x000e620000000800 */
[----:B------:R-:W-:Y:S02]  /*6390*/  IMAD.X R5, RZ, RZ, ~R0, P0 ;  /* 0x000000ffff057224 */ /* 0x000fe400000e0e00 */
[----:B------:R-:W-:Y:S01]  /*63a0*/  FMUL R7, R7, UR4 ;  /* 0x0000000407077c20 */ /* 0x000fe20008400000 */
[----:B------:R-:W-:Y:S01]  /*63b0*/  ULDC UR4, c[0x0][0x154] ;  /* 0x0000550000047ab9 */ /* 0x000fe20000000800 */
[-C--:B------:R-:W-:Y:S02]  /*63c0*/  IMAD R0, R5, R14.reuse, RZ ;  /* 0x0000000e05007224 */ /* 0x080fe400078e02ff */
[C---:B------:R-:W-:Y:S01]  /*63d0*/  IMAD.WIDE.U32 R4, R3.reuse, R14, R16 ;  /* 0x0000000e03047225 */ /* 0x040fe200078e0010 */
[----:B------:R-:W2:Y:S01]  /*63e0*/  LDC R8, c[0x0][0x608] ;  /* 0x00018200ff087b82 */ /* 0x000ea20000000800 */
[----:B------:R-:W3:Y:S02]  /*63f0*/  F2I.U32.TRUNC.NTZ R7, R7 ;  /* 0x0000000700077305 */ /* 0x000ee4000020f000 */
[----:B------:R-:W-:Y:S01]  /*6400*/  IMAD R3, R3, R15, R0 ;  /* 0x0000000f03037224 */ /* 0x000fe200078e0200 */
[----:B------:R-:W-:-:S03]  /*6410*/  I2FP.F32.U32 R0, R20 ;  /* 0x0000001400007245 */ /* 0x000fc60000201000 */
[----:B------:R-:W-:Y:S01]  /*6420*/  IMAD.IADD R3, R5, 0x1, R3 ;  /* 0x0000000105037824 */ /* 0x000fe200078e0203 */
[----:B------:R-:W4:Y:S01]  /*6430*/  LDC R11, c[0x0][0x658] ;  /* 0x00019600ff0b7b82 */ /* 0x000f220000000800 */
[----:B0-----:R-:W-:-:S04]  /*6440*/  ISETP.NE.U32.AND P0, PT, R26, RZ, PT ;  /* 0x000000ff1a00720c */ /* 0x001fc80003f05070 */
[----:B------:R-:W-:-:S03]  /*6450*/  ISETP.NE.AND.EX P0, PT, R27, RZ, PT, P0 ;  /* 0x000000ff1b00720c */ /* 0x000fc60003f05300 */
[----:B------:R-:W0:Y:S01]  /*6460*/  LDC R9, c[0x0][0x144] ;  /* 0x00005100ff097b82 */ /* 0x000e220000000800 */
[-C--:B-1----:R-:W-:Y:S01]  /*6470*/  SHF.R.U64 R10, R4, R6.reuse, R3 ;  /* 0x00000006040a7219 */ /* 0x082fe20000001203 */
[----:B---3--:R-:W-:Y:S01]  /*6480*/  IMAD.MOV R7, RZ, RZ, -R7 ;  /* 0x000000ffff077224 */ /* 0x008fe200078e0a07 */
[----:B------:R-:W-:Y:S01]  /*6490*/  SHF.R.U32.HI R3, RZ, R6, R3 ;  /* 0x00000006ff037219 */ /* 0x000fe20000011603 */
[----:B------:R-:W-:-:S04]  /*64a0*/  FMUL R6, R0, UR4 ;  /* 0x0000000400067c20 */ /* 0x000fc80008400000 */
[----:B------:R-:W1:Y:S01]  /*64b0*/  LDC R21, c[0x0][0x148] ;  /* 0x00005200ff157b82 */ /* 0x000e620000000800 */
[----:B------:R3:W0:Y:S01]  /*64c0*/  F2I.U32.TRUNC.NTZ R14, R6 ;  /* 0x00000006000e7305 */ /* 0x000622000020f000 */
[-CC-:B--2---:R-:W-:Y:S02]  /*64d0*/  SHF.R.U64 R13, R10, R8.reuse, R3.reuse ;  /* 0x000000080a0d7219 */ /* 0x184fe40000001203 */
[----:B------:R-:W-:-:S04]  /*64e0*/  SHF.R.U32.HI R0, RZ, R8, R3 ;  /* 0x00000008ff007219 */ /* 0x000fc80000011603 */
[----:B-----5:R-:W2:Y:S01]  /*64f0*/  LDC R24, c[0x0][0x648] ;  /* 0x00019200ff187b82 */ /* 0x020ea20000000800 */
[-CC-:B----4-:R-:W-:Y:S02]  /*6500*/  SHF.R.U64 R15, R13, R11.reuse, R0.reuse ;  /* 0x0000000b0d0f7219 */ /* 0x190fe40000001200 */
[----:B------:R-:W-:-:S03]  /*6510*/  SHF.R.U32.HI R5, RZ, R11, R0 ;  /* 0x0000000bff057219 */ /* 0x000fc60000011600 */
[----:B------:R-:W-:Y:S02]  /*6520*/  IMAD.MOV.U32 R4, RZ, RZ, R15 ;  /* 0x000000ffff047224 */ /* 0x000fe400078e000f */
[----:B------:R-:W4:Y:S01]  /*6530*/  LDC R28, c[0x0][0x638] ;  /* 0x00018e00ff1c7b82 */ /* 0x000f220000000800 */
[----:B0-----:R-:W-:-:S07]  /*6540*/  IMAD R25, R9, R7, R12 ;  /* 0x0000000709197224 */ /* 0x001fce00078e020c */
[----:B------:R-:W0:Y:S08]  /*6550*/  LDC R29, c[0x0][0x610] ;  /* 0x00018400ff1d7b82 */ /* 0x000e300000000800 */
[----:B------:R-:W0:Y:S01]  /*6560*/  LDC R30, c[0x0][0x600] ;  /* 0x00018000ff1e7b82 */ /* 0x000e220000000800 */
[----:B-123--:R-:W-:Y:S05]  /*6570*/  @!P0 BRA `(.L_x_161) ;  /* 0x0000000000288947 */ /* 0x00efea0003800000 */
[----:B------:R-:W1:Y:S02]  /*6580*/  LDC R0, c[0x0][0x64c] ;  /* 0x00019300ff007b82 */ /* 0x000e640000000800 */
[----:B-1----:R-:W-:-:S05]  /*6590*/  IADD3 R3, P0, R15, R0, RZ ;  /* 0x000000000f037210 */ /* 0x002fca0007f1e0ff */
        /* <DEDUP_REMOVED lines=8> */
.L_x_161:
[----:B------:R-:W-:Y:S01]  /*6620*/  ISETP.NE.AND P0, PT, R2, 0x1, PT ;  /* 0x000000010200780c */ /* 0x000fe20003f05270 */
[----:B------:R-:W-:Y:S01]  /*6630*/  IMAD.MOV R14, RZ, RZ, -R14 ;  /* 0x000000ffff0e7224 */ /* 0x000fe200078e0a0e */
[----:B------:R-:W-:Y:S02]  /*6640*/  SHF.R.U64 R3, R4, R24, R5 ;  /* 0x0000001804037219 */ /* 0x000fe40000001205 */
[----:B------:R-:W-:Y:S02]  /*6650*/  LOP3.LUT R0, R13, R98, RZ, 0xc0, !PT ;  /* 0x000000620d007212 */ /* 0x000fe400078ec0ff */
[----:B------:R-:W-:Y:S01]  /*6660*/  LOP3.LUT R10, R10, R97, RZ, 0xc0, !PT ;  /* 0x000000610a0a7212 */ /* 0x000fe200078ec0ff */
[----:B------:R-:W-:Y:S02]  /*6670*/  IMAD.MOV R4, RZ, RZ, -R3 ;  /* 0x000000ffff047224 */ /* 0x000fe400078e0a03 */
[----:B------:R-:W-:Y:S02]  /*6680*/  IMAD R0, R93, R3, R0 ;  /* 0x000000035d007224 */ /* 0x000fe400078e0200 */
[----:B----4-:R-:W-:-:S02]  /*6690*/  IMAD R3, R4, R28, R15 ;  /* 0x0000001c04037224 */ /* 0x010fc400078e020f */
[----:B------:R-:W-:Y:S02]  /*66a0*/  @P0 IMAD R25, R21, R14, R20 ;  /* 0x0000000e15190224 */ /* 0x000fe400078e0214 */
[----:B0-----:R-:W-:Y:S02]  /*66b0*/  IMAD R5, R3, R30, R10 ;  /* 0x0000001e03057224 */ /* 0x001fe400078e020a */
[----:B------:R-:W-:Y:S02]  /*66c0*/  IMAD R0, R0, R29, R25 ;  /* 0x0000001d00007224 */ /* 0x000fe400078e0219 */
[----:B------:R-:W-:-:S03]  /*66d0*/  IMAD.MOV.U32 R4, RZ, RZ, 0x1 ;  /* 0x00000001ff047424 */ /* 0x000fc600078e00ff */
[----:B------:R-:W-:Y:S02]  /*66e0*/  SEL R100, R5, R0, !P0 ;  /* 0x0000000005647207 */ /* 0x000fe40004000000 */
[----:B------:R-:W-:Y:S02]  /*66f0*/  PRMT R3, R4, 0x7610, R3 ;  /* 0x0000761004037816 */ /* 0x000fe40000000003 */
[----:B------:R-:W-:-:S07]  /*6700*/  SEL R0, R0, R5, !P0 ;  /* 0x0000000500007207 */ /* 0x000fce0004000000 */
.L_x_159:
[----:B------:R-:W-:Y:S01]  /*6710*/  UIADD3 UR41, UR43, UR41, URZ ;  /* 0x000000292b297290 */ /* 0x000fe2000fffe03f */
[----:B------:R-:W-:Y:S01]  /*6720*/  LOP3.LUT P0, RZ, R3, 0xff, RZ, 0xc0, !PT ;  /* 0x000000ff03ff7812 */ /* 0x000fe2000780c0ff */
[----:B------:R-:W-:Y:S02]  /*6730*/  IMAD.MOV.U32 R103, RZ, RZ, R0 ;  /* 0x000000ffff677224 */ /* 0x000fe400078e0000 */
[----:B------:R-:W-:Y:S02]  /*6740*/  USHF.R.U32.HI UR4, URZ, 0x1, UR41 ;  /* 0x000000013f047899 */ /* 0x000fe40008011629 */
[----:B------:R-:W-:Y:S02]  /*6750*/  UISETP.GT.U32.AND UP1, UPT, UR41, 0x1, UPT ;  /* 0x000000012900788c */ /* 0x000fe4000bf24070 */
[----:B------:R-:W-:Y:S02]  /*6760*/  ULOP3.LUT UR4, UR4, 0x1, URZ, 0xc0, !UPT ;  /* 0x0000000104047892 */ /* 0x000fe4000f8ec03f */
[----:B------:R-:W-:-:S02]  /*6770*/  UISETP.LT.U32.AND UP1, UPT, UR43, 0x2, UP1 ;  /* 0x000000022b00788c */ /* 0x000fc40008f21070 */
[----:B------:R-:W-:Y:S02]  /*6780*/  UISETP.NE.U32.AND UP0, UPT, UR4, 0x1, UPT ;  /* 0x000000010400788c */ /* 0x000fe4000bf05070 */
[----:B------:R-:W-:Y:S02]  /*6790*/  USEL UR5, URZ, 0x1, !UP1 ;  /* 0x000000013f057887 */ /* 0x000fe4000c800000 */
[----:B------:R-:W-:Y:S02]  /*67a0*/  UISETP.GT.U32.AND UP0, UPT, UR43, 0x1, !UP0 ;  /* 0x000000012b00788c */ /* 0x000fe4000c704070 */
[----:B------:R-:W-:Y:S02]  /*67b0*/  ULOP3.LUT UR41, UR41, 0x1, URZ, 0xc0, !UPT ;  /* 0x0000000129297892 */ /* 0x000fe4000f8ec03f */
[----:B------:R-:W-:-:S04]  /*67c0*/  USEL UR4, URZ, 0x1, !UP0 ;  /* 0x000000013f047887 */ /* 0x000fc8000c000000 */
[----:B------:R-:W-:Y:S01]  /*67d0*/  ULOP3.LUT UR40, UR4, UR40, UR5, 0x96, !UPT ;  /* 0x0000002804287292 */ /* 0x000fe2000f8e9605 */
[----:B------:R-:W-:Y:S11]  /*67e0*/  @P0 BRA `(.L_x_162) ;  /* 0xffffffac001c0947 */ /* 0x000ff6000383ffff */
[----:B------:R-:W-:Y:S05]  /*67f0*/  EXIT ;  /* 0x000000000000794d */ /* 0x000fea0003800000 */
.L_x_7:
        /* <DEDUP_REMOVED lines=26> */
.L_x_164:
[----:B------:R-:W0:Y:S01]  /*69a0*/  LDC.64 R28, c[0x0][0x640] ;  /* 0x00019000ff1c7b82 */ /* 0x000e220000000a00 */
[-CC-:B------:R-:W-:Y:S01]  /*69b0*/  SHF.R.U64 R21, R14, R6.reuse, R15.reuse ;  /* 0x000000060e157219 */ /* 0x180fe2000000120f */
[----:B------:R-:W-:Y:S01]  /*69c0*/  IMAD.MOV.U32 R30, RZ, RZ, 0x1 ;  /* 0x00000001ff1e7424 */ /* 0x000fe200078e00ff */
[----:B------:R-:W-:Y:S02]  /*69d0*/  SHF.R.U32.HI R6, RZ, R6, R15 ;  /* 0x00000006ff067219 */ /* 0x000fe4000001160f */
[----:B------:R-:W-:-:S03]  /*69e0*/  IADD3 R13, P0, RZ, -R21, RZ ;  /* 0x80000015ff0d7210 */ /* 0x000fc60007f1e0ff */
[----:B------:R-:W1:Y:S02]  /*69f0*/  LDC R12, c[0x0][0x618] ;  /* 0x00018600ff0c7b82 */ /* 0x000e640000000800 */
[----:B------:R-:W-:-:S04]  /*6a00*/  IMAD.X R9, RZ, RZ, ~R6, P0 ;  /* 0x000000ffff097224 */ /* 0x000fc800000e0e06 */
[-C--:B------:R-:W-:Y:S02]  /*6a10*/  IMAD R6, R9, R24.reuse, RZ ;  /* 0x0000001809067224 */ /* 0x080fe400078e02ff */
[----:B------:R-:W2:Y:S01]  /*6a20*/  LDC R14, c[0x0][0x608] ;  /* 0x00018200ff0e7b82 */ /* 0x000ea20000000800 */
[----:B------:R-:W-:-:S04]  /*6a30*/  IMAD.WIDE.U32 R8, R13, R24, R16 ;  /* 0x000000180d087225 */ /* 0x000fc800078e0010 */
[----:B------:R-:W-:-:S03]  /*6a40*/  IMAD R13, R13, R25, R6 ;  /* 0x000000190d0d7224 */ /* 0x000fc600078e0206 */
[----:B------:R-:W3:Y:S01]  /*6a50*/  LDC R27, c[0x0][0x658] ;  /* 0x00019600ff1b7b82 */ /* 0x000ee20000000800 */
[----:B------:R-:W-:Y:S01]  /*6a60*/  IMAD.IADD R9, R9, 0x1, R13 ;  /* 0x0000000109097824 */ /* 0x000fe200078e020d */
[----:B0-----:R-:W-:-:S04]  /*6a70*/  ISETP.NE.U32.AND P0, PT, R28, RZ, PT ;  /* 0x000000ff1c00720c */ /* 0x001fc80003f05070 */
[----:B------:R-:W-:Y:S02]  /*6a80*/  ISETP.NE.AND.EX P0, PT, R29, RZ, PT, P0 ;  /* 0x000000ff1d00720c */ /* 0x000fe40003f05300 */
[----:B------:R-:W0:Y:S01]  /*6a90*/  LDC R22, c[0x0][0x600] ;  /* 0x00018000ff167b82 */ /* 0x000e220000000800 */
[-CC-:B-1----:R-:W-:Y:S01]  /*6aa0*/  SHF.R.U64 R10, R8, R12.reuse, R9.reuse ;  /* 0x0000000c080a7219 */ /* 0x182fe20000001209 */
[----:B------:R-:W-:Y:S01]  /*6ab0*/  IMAD.MOV.U32 R8, RZ, RZ, -0x1 ;  /* 0xffffffffff087424 */ /* 0x000fe200078e00ff */
[----:B------:R-:W-:-:S05]  /*6ac0*/  SHF.R.U32.HI R9, RZ, R12, R9 ;  /* 0x0000000cff097219 */ /* 0x000fca0000011609 */
[----:B------:R-:W1:Y:S01]  /*6ad0*/  LDC R24, c[0x0][0x648] ;  /* 0x00019200ff187b82 */ /* 0x000e620000000800 */
[-CC-:B--2---:R-:W-:Y:S02]  /*6ae0*/  SHF.R.U64 R23, R10, R14.reuse, R9.reuse ;  /* 0x0000000e0a177219 */ /* 0x184fe40000001209 */
[----:B------:R-:W-:-:S05]  /*6af0*/  SHF.R.U32.HI R6, RZ, R14, R9 ;  /* 0x0000000eff067219 */ /* 0x000fca0000011609 */
[----:B------:R-:W2:Y:S01]  /*6b00*/  LDC R26, c[0x0][0x638] ;  /* 0x00018e00ff1a7b82 */ /* 0x000ea20000000800 */
[-C--:B---3--:R-:W-:Y:S02]  /*6b10*/  SHF.L.U32 R8, R8, R27.reuse, RZ ;  /* 0x0000001b08087219 */ /* 0x088fe400000006ff */
[-CC-:B------:R-:W-:Y:S02]  /*6b20*/  SHF.R.U64 R25, R23, R27.reuse, R6.reuse ;  /* 0x0000001b17197219 */ /* 0x180fe40000001206 */
[----:B------:R-:W-:Y:S02]  /*6b30*/  LOP3.LUT R32, RZ, R8, RZ, 0x33, !PT ;  /* 0x00000008ff207212 */ /* 0x000fe400078e33ff */
[----:B------:R-:W-:Y:S01]  /*6b40*/  SHF.R.U32.HI R9, RZ, R27, R6 ;  /* 0x0000001bff097219 */ /* 0x000fe20000011606 */
[----:B------:R-:W3:Y:S01]  /*6b50*/  LDC R31, c[0x0][0x610] ;  /* 0x00018400ff1f7b82 */ /* 0x000ee20000000800 */
[----:B------:R-:W-:Y:S01]  /*6b60*/  IMAD.MOV.U32 R8, RZ, RZ, R25 ;  /* 0x000000ffff087224 */ /* 0x000fe200078e0019 */
[----:B------:R-:W-:Y:S06]  /*6b70*/  @!P0 BRA `(.L_x_165) ;  /* 0x0000000000288947 */ /* 0x000fec0003800000 */
        /* <DEDUP_REMOVED lines=10> */
.L_x_165:
[----:B------:R-:W-:Y:S02]  /*6c20*/  ISETP.NE.AND P0, PT, R2, 0x1, PT ;  /* 0x000000010200780c */ /* 0x000fe40003f05270 */
[----:B-1----:R-:W-:Y:S01]  /*6c30*/  SHF.R.U64 R6, R8, R24, R9 ;  /* 0x0000001808067219 */ /* 0x002fe20000001209 */
[----:B0-----:R-:W-:Y:S01]  /*6c40*/  VIADD R9, R22, 0xffffffff ;  /* 0xffffffff16097836 */ /* 0x001fe20000000000 */
[----:B------:R-:W-:Y:S02]  /*6c50*/  SHF.L.U32 R30, R30, R27, RZ ;  /* 0x0000001b1e1e7219 */ /* 0x000fe400000006ff */
[----:B------:R-:W-:Y:S01]  /*6c60*/  LOP3.LUT R5, R23, R32, RZ, 0xc0, !PT ;  /* 0x0000002017057212 */ /* 0x000fe200078ec0ff */
[----:B------:R-:W-:-:S04]  /*6c70*/  IMAD.MOV R8, RZ, RZ, -R6 ;  /* 0x000000ffff087224 */ /* 0x000fc800078e0a06 */
[----:B------:R-:W-:Y:S01]  /*6c80*/  IMAD R6, R30, R6, R5 ;  /* 0x000000061e067224 */ /* 0x000fe200078e0205 */
[----:B------:R-:W-:Y:S01]  /*6c90*/  LOP3.LUT R5, R10, R9, RZ, 0xc0, !PT ;  /* 0x000000090a057212 */ /* 0x000fe200078ec0ff */
[----:B------:R-:W-:Y:S02]  /*6ca0*/  @P0 IMAD R3, R7, R20, R4 ;  /* 0x0000001407030224 */ /* 0x000fe400078e0204 */
[----:B--2---:R-:W-:Y:S02]  /*6cb0*/  IMAD R4, R8, R26, R25 ;  /* 0x0000001a08047224 */ /* 0x004fe400078e0219 */
[----:B---3--:R-:W-:Y:S02]  /*6cc0*/  IMAD R3, R6, R31, R3 ;  /* 0x0000001f06037224 */ /* 0x008fe400078e0203 */
[----:B------:R-:W-:Y:S02]  /*6cd0*/  IMAD R4, R4, R22, R5 ;  /* 0x0000001604047224 */ /* 0x000fe400078e0205 */
[----:B------:R-:W-:-:S02]  /*6ce0*/  IMAD.MOV.U32 R8, RZ, RZ, 0x1 ;  /* 0x00000001ff087424 */ /* 0x000fc400078e00ff */
[----:B------:R-:W-:Y:S01]  /*6cf0*/  IMAD.MOV.U32 R6, RZ, RZ, R21 ;  /* 0x000000ffff067224 */ /* 0x000fe200078e0015 */
[----:B------:R-:W-:Y:S02]  /*6d00*/  SEL R19, R4, R3, !P0 ;  /* 0x0000000304137207 */ /* 0x000fe40004000000 */
[----:B------:R-:W-:-:S07]  /*6d10*/  SEL R13, R3, R4, !P0 ;  /* 0x00000004030d7207 */ /* 0x000fce0004000000 */
.L_x_163:
[----:B------:R-:W-:-:S08]  /*6d20*/  NOP ;  /* 0x0000000000007918 */ /* 0x000fd00000000000 */
[----:B------:R-:W0:-:S00]  /*6d30*/  USETMAXREG.DEALLOC.CTAPOOL 0x28 ;  /* 0x00000028000079c8 */ /* 0x000e0000080e0500 */
[----:B0-----:R-:W-:-:S13]  /*6d40*/  ISETP.NE.AND P0, PT, R0, RZ, PT ;  /* 0x000000ff0000720c */ /* 0x001fda0003f05270 */
[----:B------:R-:W-:Y:S05]  /*6d50*/  @P0 EXIT ;  /* 0x000000000000094d */ /* 0x000fea0003800000 */
[----:B------:R-:W-:Y:S01]  /*6d60*/  LOP3.LUT P0, RZ, R8, 0xff, RZ, 0xc0, !PT ;  /* 0x000000ff08ff7812 */ /* 0x000fe2000780c0ff */
[----:B------:R-:W-:Y:S02]  /*6d70*/  IMAD.MOV.U32 R10, RZ, RZ, 0x1 ;  /* 0x00000001ff0a7424 */ /* 0x000fe400078e00ff */
[----:B------:R-:W-:-:S10]  /*6d80*/  IMAD.MOV.U32 R9, RZ, RZ, RZ ;  /* 0x000000ffff097224 */ /* 0x000fd400078e00ff */
[----:B------:R-:W-:Y:S05]  /*6d90*/  @!P0 BRA `(.L_x_166) ;  /* 0x0000000c00808947 */ /* 0x000fea0003800000 */
[----:B------:R-:W0:Y:S01]  /*6da0*/  LDC R0, c[0x0][0x28c] ;  /* 0x0000a300ff007b82 */ /* 0x000e220000000800 */
[----:B------:R-:W-:Y:S01]  /*6db0*/  UMOV UR13, 0x1 ;  /* 0x00000001000d7882 */ /* 0x000fe20000000000 */
[----:B------:R-:W-:Y:S01]  /*6dc0*/  ULDC UR5, c[0x0][0x658] ;  /* 0x0001960000057ab9 */ /* 0x000fe20000000800 */
[----:B------:R-:W-:Y:S01]  /*6dd0*/  UMOV UR7, 0xffffffff ;  /* 0xffffffff00077882 */ /* 0x000fe20000000000 */
[----:B------:R-:W-:Y:S01]  /*6de0*/  BSSY B0, `(.L_x_166) ;  /* 0x00000db000007945 */ /* 0x000fe20003800000 */
[----:B------:R-:W-:Y:S01]  /*6df0*/  USHF.L.U32 UR7, UR7, UR5, URZ ;  /* 0x0000000507077299 */ /* 0x000fe2000800063f */
[----:B------:R-:W-:Y:S01]  /*6e00*/  LOP3.LUT R12, R18, 0x2, RZ, 0xfc, !PT ;  /* 0x00000002120c7812 */ /* 0x000fe200078efcff */
[----:B------:R-:W-:Y:S01]  /*6e10*/  IMAD.MOV.U32 R10, RZ, RZ, 0x1 ;  /* 0x00000001ff0a7424 */ /* 0x000fe200078e00ff */
[----:B------:R-:W1:Y:S01]  /*6e20*/  S2UR UR9, SR_CgaCtaId ;  /* 0x00000000000979c3 */ /* 0x000e620000008800 */
[----:B------:R-:W-:Y:S01]  /*6e30*/  IMAD.MOV.U32 R9, RZ, RZ, RZ ;  /* 0x000000ffff097224 */ /* 0x000fe200078e00ff */
[----:B------:R-:W-:Y:S01]  /*6e40*/  ULDC UR4, c[0x0][0x600] ;  /* 0x0001800000047ab9 */ /* 0x000fe20000000800 */
[----:B------:R-:W-:Y:S01]  /*6e50*/  UMOV UR14, 0x11 ;  /* 0x00000011000e7882 */ /* 0x000fe20000000000 */
[----:B------:R-:W-:-:S02]  /*6e60*/  USHF.L.U32 UR5, UR13, UR5, URZ ;  /* 0x000000050d057299 */ /* 0x000fc4000800063f */
[----:B------:R-:W-:Y:S02]  /*6e70*/  UIADD3 UR4, UR4, -0x1, URZ ;  /* 0xffffffff04047890 */ /* 0x000fe4000fffe03f */
[----:B------:R-:W-:Y:S01]  /*6e80*/  ULOP3.LUT UR7, URZ, UR7, URZ, 0x33, !UPT ;  /* 0x000000073f077292 */ /* 0x000fe2000f8e333f */
[----:B------:R-:W-:Y:S01]  /*6e90*/  ULDC.64 UR24, c[0x0][0x198] ;  /* 0x0000660000187ab9 */ /* 0x000fe20000000a00 */
[----:B0-----:R-:W-:-:S05]  /*6ea0*/  VIADD R0, R0, 0x3f ;  /* 0x0000003f00007836 */ /* 0x001fca0000000000 */
[----:B------:R-:W-:Y:S01]  /*6eb0*/  SHF.R.S32.HI R3, RZ, 0x1f, R0 ;  /* 0x0000001fff037819 */ /* 0x000fe20000011400 */
[----:B-1----:R-:W-:-:S03]  /*6ec0*/  USHF.R.U32.HI UR26, URZ, 0x2, UR9 ;  /* 0x000000023f1a7899 */ /* 0x002fc60008011609 */
[----:B------:R-:W-:Y:S01]  /*6ed0*/  LEA.HI R3, R3, R0, RZ, 0x6 ;  /* 0x0000000003037211 */ /* 0x000fe200078f30ff */
[----:B------:R-:W-:Y:S01]  /*6ee0*/  ULOP3.LUT UR8, UR9, 0x3, URZ, 0xc0, !UPT ;  /* 0x0000000309087892 */ /* 0x000fe2000f8ec03f */
[----:B------:R-:W-:Y:S01]  /*6ef0*/  IMAD.MOV.U32 R0, RZ, RZ, 0x1 ;  /* 0x00000001ff007424 */ /* 0x000fe200078e00ff */
[----:B------:R-:W-:Y:S01]  /*6f00*/  USHF.L.U32 UR6, UR9, 0x5, URZ ;  /* 0x0000000509067899 */ /* 0x000fe2000800063f */
[--C-:B------:R-:W-:Y:S01]  /*6f10*/  SHF.R.S32.HI R8, RZ, 0x6, R3.reuse ;  /* 0x00000006ff087819 */ /* 0x100fe20000011403 */
[----:B------:R-:W-:Y:S02]  /*6f20*/  USHF.L.U32 UR27, UR9, 0xb, URZ ;  /* 0x0000000b091b7899 */ /* 0x000fe4000800063f */
[----:B------:R-:W-:Y:S01]  /*6f30*/  ULOP3.LUT UR9, UR9, 0xfffffffc, URZ, 0xc0, !UPT ;  /* 0xfffffffc09097892 */ /* 0x000fe2000f8ec03f */
[----:B------:R-:W-:Y:S01]  /*6f40*/  PRMT R3, R0, 0x7610, R3 ;  /* 0x0000761000037816 */ /* 0x000fe20000000003 */
[----:B------:R-:W-:Y:S01]  /*6f50*/  UISETP.GT.U32.AND UP0, UPT, UR8, 0xffff, UPT ;  /* 0x0000ffff0800788c */ /* 0x000fe2000bf04070 */
[----:B------:R-:W-:Y:S01]  /*6f60*/  VIADD R0, R8, 0x1 ;  /* 0x0000000108007836 */ /* 0x000fe20000000000 */
[----:B------:R-:W-:-:S02]  /*6f70*/  ULOP3.LUT UR11, UR9, 0x1, URZ, 0xfc, !UPT ;  /* 0x00000001090b7892 */ /* 0x000fc4000f8efc3f */
[----:B------:R-:W-:Y:S02]  /*6f80*/  ULOP3.LUT UR12, UR9, 0x2, URZ, 0xfc, !UPT ;  /* 0x00000002090c7892 */ /* 0x000fe4000f8efc3f */
[----:B------:R-:W-:Y:S02]  /*6f90*/  USHF.L.U32 UR10, UR13, UR9, URZ ;  /* 0x000000090d0a7299 */ /* 0x000fe4000800063f */
[----:B------:R-:W-:Y:S02]  /*6fa0*/  ULOP3.LUT UR9, UR9, 0x3, URZ, 0xfc, !UPT ;  /* 0x0000000309097892 */ /* 0x000fe4000f8efc3f */
[----:B------:R-:W-:Y:S02]  /*6fb0*/  USHF.L.U32 UR11, UR13, UR11, URZ ;  /* 0x0000000b0d0b7299 */ /* 0x000fe4000800063f */
[----:B------:R-:W-:Y:S02]  /*6fc0*/  USHF.L.U32 UR12, UR13, UR12, URZ ;  /* 0x0000000c0d0c7299 */ /* 0x000fe4000800063f */
[----:B------:R-:W-:-:S02]  /*6fd0*/  USEL UR8, UR8, 0xffff, !UP0 ;  /* 0x0000ffff08087887 */ /* 0x000fc4000c000000 */
[----:B------:R-:W-:Y:S02]  /*6fe0*/  USHF.L.U32 UR9, UR13, UR9, URZ ;  /* 0x000000090d097299 */ /* 0x000fe4000800063f */
[----:B------:R-:W-:Y:S02]  /*6ff0*/  ULOP3.LUT UR10, UR12, UR10, UR11, 0xfe, !UPT ;  /* 0x0000000a0c0a7292 */ /* 0x000fe4000f8efe0b */
[----:B------:R-:W-:Y:S02]  /*7000*/  ULOP3.LUT UR8, UR8, 0xffff, URZ, 0xc0, !UPT ;  /* 0x0000ffff08087892 */ /* 0x000fe4000f8ec03f */
[----:B------:R-:W-:Y:S02]  /*7010*/  ULOP3.LUT UR6, UR6, 0x60, URZ, 0xc0, !UPT ;  /* 0x0000006006067892 */ /* 0x000fe4000f8ec03f */
[----:B------:R-:W-:Y:S02]  /*7020*/  ULOP3.LUT UR13, UR10, UR9, URZ, 0xfc, !UPT ;  /* 0x000000090a0d7292 */ /* 0x000fe4000f8efc3f */
[----:B------:R-:W-:-:S12]  /*7030*/  USHF.L.U32 UR14, UR14, UR8, URZ ;  /* 0x000000080e0e7299 */ /* 0x000fd8000800063f */
.L_x_177:
[----:B------:R-:W-:-:S03]  /*7040*/  UMOV UR8, 0xffffffff ;  /* 0xffffffff00087882 */ /* 0x000fc60000000000 */
[----:B------:R-:W-:Y:S05]  /*7050*/  BRA.DIV UR8, `(.L_x_167) ;  /* 0x0000000e08707947 */ /* 0x000fea000b800000 */
[----:B------:R-:W-:-:S13]  /*7060*/  ELECT P6, URZ, PT ;  /* 0x00000000003f782f */ /* 0x000fda00038c0000 */
.L_x_186:
[----:B------:R-:W0:Y:S01]  /*7070*/  LDC R4, c[0x0][0x28c] ;  /* 0x0000a300ff047b82 */ /* 0x000e220000000800 */
[----:B------:R-:W-:Y:S01]  /*7080*/  BSSY B1, `(.L_x_168) ;  /* 0x000003d000017945 */ /* 0x000fe20003800000 */
[----:B0-----:R-:W-:-:S13]  /*7090*/  ISETP.LT.OR P6, PT, R4, 0x1, !P6 ;  /* 0x000000010400780c */ /* 0x001fda00077c1670 */
[----:B------:R-:W-:Y:S05]  /*70a0*/  @P6 BRA `(.L_x_169) ;  /* 0x0000000000e86947 */ /* 0x000fea0003800000 */
[----:B------:R-:W-:Y:S01]  /*70b0*/  LEA R13, R13, UR26, 0x1 ;  /* 0x0000001a0d0d7c11 */ /* 0x000fe2000f8e08ff */
[----:B------:R-:W-:Y:S01]  /*70c0*/  IMAD.MOV.U32 R21, RZ, RZ, RZ ;  /* 0x000000ffff157224 */ /* 0x000fe200078e00ff */
[----:B------:R-:W-:Y:S01]  /*70d0*/  LEA R19, R19, UR6, 0x7 ;  /* 0x0000000613137c11 */ /* 0x000fe2000f8e38ff */
[----:B------:R-:W-:Y:S02]  /*70e0*/  IMAD.MOV.U32 R4, RZ, RZ, R0 ;  /* 0x000000ffff047224 */ /* 0x000fe400078e0000 */
[----:B------:R-:W-:Y:S02]  /*70f0*/  IMAD.MOV.U32 R5, RZ, RZ, R10 ;  /* 0x000000ffff057224 */ /* 0x000fe400078e000a */
[----:B------:R-:W-:Y:S02]  /*7100*/  IMAD.MOV.U32 R7, RZ, RZ, R9 ;  /* 0x000000ffff077224 */ /* 0x000fe400078e0009 */
[----:B------:R-:W-:-:S07]  /*7110*/  IMAD.SHL.U32 R15, R13, 0x40, RZ ;  /* 0x000000400d0f7824 */ /* 0x000fce00078e00ff */
.L_x_172:
[----:B------:R-:W0:Y:S01]  /*7120*/  S2R R14, SR_CgaCtaId ;  /* 0x00000000000e7919 */ /* 0x000e220000008800 */
[----:B------:R-:W-:Y:S02]  /*7130*/  MOV R13, 0x400 ;  /* 0x00000400000d7802 */ /* 0x000fe40000000f00 */
[----:B------:R-:W-:Y:S02]  /*7140*/  ISETP.NE.AND P1, PT, R11, RZ, PT ;  /* 0x000000ff0b00720c */ /* 0x000fe40003f25270 */
[----:B0-----:R-:W-:Y:S02]  /*7150*/  LEA R22, R14, R13, 0x18 ;  /* 0x0000000d0e167211 */ /* 0x001fe400078ec0ff */
[----:B------:R-:W-:-:S09]  /*7160*/  SHF.L.U32 R13, R5, 0x1f, RZ ;  /* 0x0000001f050d7819 */ /* 0x000fd200000006ff */
[----:B------:R-:W0:Y:S01]  /*7170*/  @!P1 LDC R14, c[0x0][0x500] ;  /* 0x00014000ff0e9b82 */ /* 0x000e220000000800 */
[----:B------:R-:W-:-:S04]  /*7180*/  IMAD R20, R7, 0x8, R22 ;  /* 0x0000000807147824 */ /* 0x000fc800078e0216 */
[----:B------:R-:W1:Y:S02]  /*7190*/  SYNCS.PHASECHK.TRANS64.TRYWAIT P0, [R20+URZ+0x10], R13 ;  /* 0x0000100d140075a7 */ /* 0x000e64000800017f */
[----:B-1----:R-:W-:Y:S05]  /*71a0*/  @!P0 BRA `(.L_x_170) ;  /* 0x0000000c003c8947 */ /* 0x002fea0003800000 */
.L_x_187:
[----:B-1----:R-:W-:Y:S01]  /*71b0*/  PRMT R13, R12, 0x9910, RZ ;  /* 0x000099100c0d7816 */ /* 0x002fe200000000ff */
[----:B0-----:R0:W-:Y:S03]  /*71c0*/  @!P1 SYNCS.ARRIVE.TRANS64 RZ, [R20+URZ], R14 ;  /* 0x0000000e14ff99a7 */ /* 0x0011e6000800003f */
[----:B------:R-:W-:-:S13]  /*71d0*/  ISETP.NE.AND P0, PT, R13, 0x2, PT ;  /* 0x000000020d00780c */ /* 0x000fda0003f05270 */
[----:B0-----:R-:W-:Y:S05]  /*71e0*/  @P0 BRA `(.L_x_171) ;  /* 0x0000000000040947 */ /* 0x001fea0003800000 */
[----:B------:R-:W-:Y:S01]  /*71f0*/  BPT.TRAP 0x1 ;  /* 0x000000040000795c */ /* 0x000fe20000300000 */
.L_x_171:
[----:B------:R-:W-:Y:S01]  /*7200*/  R2UR UR8, R7 ;  /* 0x00000000070872ca */ /* 0x000fe200000e0000 */
[----:B------:R-:W-:Y:S01]  /*7210*/  VIADD R4, R4, 0xffffffff ;  /* 0xffffffff04047836 */ /* 0x000fe20000000000 */
[----:B------:R-:W-:Y:S01]  /*7220*/  R2UR UR15, R22 ;  /* 0x00000000160f72ca */ /* 0x000fe200000e0000 */
[----:B------:R-:W-:Y:S01]  /*7230*/  UIADD3 UR16, UP0, UR24, 0xf0, URZ ;  /* 0x000000f018107890 */ /* 0x000fe2000ff1e03f */
[----:B------:R-:W-:Y:S01]  /*7240*/  R2UR UR22, R15 ;  /* 0x000000000f1672ca */ /* 0x000fe200000e0000 */
[----:B------:R-:W-:Y:S01]  /*7250*/  UIADD3 UR30, UP1, UR24, 0x1f0, URZ ;  /* 0x000001f0181e7890 */ /* 0x000fe2000ff3e03f */
[----:B------:R-:W-:Y:S01]  /*7260*/  R2UR UR9, R20 ;  /* 0x00000000140972ca */ /* 0x000fe200000e0000 */
[----:B------:R-:W-:Y:S01]  /*7270*/  UIADD3.X UR17, URZ, UR25, URZ, UP0, !UPT ;  /* 0x000000193f117290 */ /* 0x000fe200087fe43f */
[----:B------:R-:W-:Y:S01]  /*7280*/  R2UR UR10, R21 ;  /* 0x00000000150a72ca */ /* 0x000fe200000e0000 */
[----:B------:R-:W-:Y:S01]  /*7290*/  VIADD R7, R7, 0x1 ;  /* 0x0000000107077836 */ /* 0x000fe20000000000 */
[----:B------:R-:W-:Y:S01]  /*72a0*/  R2UR UR12, R6 ;  /* 0x00000000060c72ca */ /* 0x000fe200000e0000 */
[----:B------:R-:W-:Y:S01]  /*72b0*/  UPRMT UR28, URZ, 0x5410, UR13 ;  /* 0x000054103f1c7896 */ /* 0x000fe2000800000d */
[----:B------:R-:W-:Y:S01]  /*72c0*/  R2UR UR23, R19 ;  /* 0x00000000131772ca */ /* 0x000fe200000e0000 */
[----:B------:R-:W-:Y:S01]  /*72d0*/  USHF.L.U32 UR8, UR8, 0xd, URZ ;  /* 0x0000000d08087899 */ /* 0x000fe2000800063f */
[----:B------:R-:W-:Y:S01]  /*72e0*/  ISETP.GT.AND P1, PT, R4, 0x1, PT ;  /* 0x000000010400780c */ /* 0x000fe20003f24270 */
[----:B------:R-:W-:Y:S01]  /*72f0*/  UIADD3.X UR31, URZ, UR25, URZ, UP1, !UPT ;  /* 0x000000193f1f7290 */ /* 0x000fe20008ffe43f */
[----:B------:R-:W-:Y:S01]  /*7300*/  ISETP.NE.AND P0, PT, R7, 0x2, PT ;  /* 0x000000020700780c */ /* 0x000fe20003f05270 */
[----:B------:R-:W-:Y:S01]  /*7310*/  ULEA UR11, UR26, UR8, 0xc ;  /* 0x000000081a0b7291 */ /* 0x000fe2000f8e603f */
[----:B------:R-:W-:Y:S01]  /*7320*/  VIADD R21, R21, 0x40 ;  /* 0x0000004015157836 */ /* 0x000fe20000000000 */
[----:B------:R-:W-:Y:S01]  /*7330*/  ULOP3.LUT UR8, UR8, 0x1800, UR27, 0xf8, !UPT ;  /* 0x0000180008087892 */ /* 0x000fe2000f8ef81b */
[----:B------:R-:W-:Y:S01]  /*7340*/  SEL R14, RZ, 0x1, P0 ;  /* 0x00000001ff0e7807 */ /* 0x000fe20000000000 */
[----:B------:R-:W-:Y:S01]  /*7350*/  ULEA UR11, UR11, UR15, 0x1 ;  /* 0x0000000f0b0b7291 */ /* 0x000fe2000f8e083f */
[----:B------:R-:W-:Y:S01]  /*7360*/  SEL R7, R7, RZ, P0 ;  /* 0x000000ff07077207 */ /* 0x000fe20000000000 */
[----:B------:R-:W-:Y:S01]  /*7370*/  ULEA UR8, UR8, UR15, 0x1 ;  /* 0x0000000f08087291 */ /* 0x000fe2000f8e083f */
[----:B------:R-:W-:Y:S01]  /*7380*/  LOP3.LUT R5, R5, R14, RZ, 0x3c, !PT ;  /* 0x0000000e05057212 */ /* 0x000fe200078e3cff */
[----:B------:R-:W-:-:S02]  /*7390*/  UIADD3 UR20, UR11, 0x100, URZ ;  /* 0x000001000b147890 */ /* 0x000fc4000fffe03f */
[----:B------:R-:W-:Y:S02]  /*73a0*/  UPRMT UR15, URZ, 0x5410, UR14 ;  /* 0x000054103f0f7896 */ /* 0x000fe4000800000e */
[----:B------:R-:W-:Y:S01]  /*73b0*/  UIADD3 UR21, UR8, 0x8100, URZ ;  /* 0x0000810008157890 */ /* 0x000fe2000fffe03f */
[----:B------:R-:W-:Y:S01]  /*73c0*/  UMOV UR18, 0x0 ;  /* 0x0000000000127882 */ /* 0x000fe20000000000 */
[----:B------:R-:W-:Y:S01]  /*73d0*/  UMOV UR19, 0x10000000 ;  /* 0x1000000000137882 */ /* 0x000fe20000000000 */
[----:B------:R-:W-:Y:S01]  /*73e0*/  UMOV UR11, UR22 ;  /* 0x00000016000b7c82 */ /* 0x000fe20008000000 */
[----:B------:R-:W-:-:S03]  /*73f0*/  UMOV UR8, UR20 ;  /* 0x0000001400087c82 */ /* 0x000fc60008000000 */
[----:B------:R0:W-:Y:S02]  /*7400*/  UTMALDG.3D.MULTICAST [UR8], [UR16], UR15, desc[UR18] ;  /* 0x00001208100073b4 */ /* 0x0001e4000801180f */
[----:B0-----:R-:W-:Y:S01]  /*7410*/  UMOV UR8, UR21 ;  /* 0x0000001500087c82 */ /* 0x001fe20008000000 */
[----:B------:R-:W-:Y:S02]  /*7420*/  UMOV UR11, UR23 ;  /* 0x00000017000b7c82 */ /* 0x000fe40008000000 */
[----:B------:R0:W-:Y:S02]  /*7430*/  UTMALDG.3D.MULTICAST [UR8], [UR30], UR28, desc[UR18] ;  /* 0x000012081e0073b4 */ /* 0x0001e4000801181c */
[----:B0-----:R-:W-:Y:S05]  /*7440*/  @P1 BRA `(.L_x_172) ;  /* 0xfffffffc00341947 */ /* 0x001fea000383ffff */
.L_x_169:
[----:B------:R-:W-:Y:S05]  /*7450*/  BSYNC B1 ;  /* 0x0000000000017941 */ /* 0x000fea0003800000 */
.L_x_168:
[----:B------:R-:W-:Y:S01]  /*7460*/  LOP3.LUT P1, RZ, R3, 0xff, RZ, 0xc0, !PT ;  /* 0x000000ff03ff7812 */ /* 0x000fe2000782c0ff */
[----:B------:R-:W-:Y:S01]  /*7470*/  IMAD.IADD R9, R8, 0x1, R9 ;  /* 0x0000000108097824 */ /* 0x000fe200078e0209 */
[----:B------:R-:W-:Y:S01]  /*7480*/  IADD3 R16, P2, R16, UR36, RZ ;  /* 0x0000002410107c10 */ /* 0x000fe2000ff5e0ff */
[----:B------:R-:W-:Y:S01]  /*7490*/  ULDC.64 UR8, c[0x0][0x650] ;  /* 0x0001940000087ab9 */ /* 0x000fe20000000a00 */
[----:B------:R-:W-:Y:S01]  /*74a0*/  BSSY B1, `(.L_x_173) ;  /* 0x000006c000017945 */ /* 0x000fe20003800000 */
[----:B------:R-:W-:Y:S01]  /*74b0*/  IMAD.MOV.U32 R13, RZ, RZ, -0x1 ;  /* 0xffffffffff0d7424 */ /* 0x000fe200078e00ff */
[----:B------:R-:W-:Y:S01]  /*74c0*/  SHF.R.U32.HI R3, RZ, 0x1, R9 ;  /* 0x00000001ff037819 */ /* 0x000fe20000011609 */
[----:B------:R-:W-:Y:S01]  /*74d0*/  IMAD.MOV.U32 R19, RZ, RZ, -0x1 ;  /* 0xffffffffff137424 */ /* 0x000fe200078e00ff */
[----:B------:R-:W-:Y:S01]  /*74e0*/  ISETP.GT.U32.AND P0, PT, R9, 0x1, PT ;  /* 0x000000010900780c */ /* 0x000fe20003f04070 */
[----:B------:R-:W-:Y:S01]  /*74f0*/  IMAD.MOV.U32 R6, RZ, RZ, -0x1 ;  /* 0xffffffffff067424 */ /* 0x000fe200078e00ff */
[----:B------:R-:W-:-:S02]  /*7500*/  LOP3.LUT R3, R3, 0x1, RZ, 0xc0, !PT ;  /* 0x0000000103037812 */ /* 0x000fc400078ec0ff */
[----:B------:R-:W-:Y:S01]  /*7510*/  ISETP.LT.U32.AND P0, PT, R8, 0x2, P0 ;  /* 0x000000020800780c */ /* 0x000fe20000701070 */
[----:B------:R-:W0:Y:S01]  /*7520*/  @P1 S2R R5, SR_CgaCtaId ;  /* 0x0000000000051919 */ /* 0x000e220000008800 */
[----:B------:R-:W-:Y:S02]  /*7530*/  @P1 MOV R4, 0x400 ;  /* 0x0000040000041802 */ /* 0x000fe40000000f00 */
[----:B------:R-:W-:Y:S02]  /*7540*/  IADD3.X R17, R17, UR42, RZ, P2, !PT ;  /* 0x0000002a11117c10 */ /* 0x000fe400097fe4ff */
[----:B------:R-:W-:Y:S02]  /*7550*/  ISETP.GE.U32.AND P2, PT, R16, UR8, PT ;  /* 0x0000000810007c0c */ /* 0x000fe4000bf46070 */
[----:B------:R-:W-:Y:S02]  /*7560*/  LOP3.LUT R9, R9, 0x1, RZ, 0xc0, !PT ;  /* 0x0000000109097812 */ /* 0x000fe400078ec0ff */
[----:B0-----:R-:W-:-:S04]  /*7570*/  @P1 LEA R4, R5, R4, 0x18 ;  /* 0x0000000405041211 */ /* 0x001fc800078ec0ff */
[----:B------:R0:W-:Y:S01]  /*7580*/  @P1 SYNCS.ARRIVE.TRANS64.A1T0 RZ, [R4+URZ+0x38], RZ ;  /* 0x000038ff04ff19a7 */ /* 0x0001e2000810003f */
[----:B------:R-:W-:Y:S02]  /*7590*/  ISETP.NE.U32.AND P1, PT, R3, 0x1, PT ;  /* 0x000000010300780c */ /* 0x000fe40003f25070 */
[----:B------:R-:W-:Y:S02]  /*75a0*/  SEL R3, RZ, 0x1, !P0 ;  /* 0x00000001ff037807 */ /* 0x000fe40004000000 */
[----:B------:R-:W-:Y:S02]  /*75b0*/  ISETP.GE.U32.AND.EX P0, PT, R17, UR9, PT, P2 ;  /* 0x0000000911007c0c */ /* 0x000fe4000bf06120 */
[----:B------:R-:W-:-:S04]  /*75c0*/  ISETP.GT.U32.AND P1, PT, R8, 0x1, !P1 ;  /* 0x000000010800780c */ /* 0x000fc80004f24070 */
[----:B0-----:R-:W-:-:S04]  /*75d0*/  SEL R4, RZ, 0x1, !P1 ;  /* 0x00000001ff047807 */ /* 0x001fc80004800000 */
[--C-:B------:R-:W-:Y:S02]  /*75e0*/  LOP3.LUT R10, R4, R10, R3.reuse, 0x96, !PT ;  /* 0x0000000a040a7212 */ /* 0x100fe400078e9603 */
[----:B------:R-:W-:Y:S02]  /*75f0*/  PRMT R4, RZ, 0x7610, R4 ;  /* 0x00007610ff047816 */ /* 0x000fe40000000004 */
[----:B------:R-:W-:Y:S01]  /*7600*/  PRMT R3, RZ, 0x7610, R3 ;  /* 0x00007610ff037816 */ /* 0x000fe20000000003 */
[----:B------:R-:W-:Y:S06]  /*7610*/  @P0 BRA `(.L_x_174) ;  /* 0x0000000400500947 */ /* 0x000fec0003800000 */
[----:B------:R-:W0:Y:S01]  /*7620*/  S2R R15, SR_CTAID.X ;  /* 0x00000000000f7919 */ /* 0x000e220000002500 */
[----:B------:R-:W-:Y:S01]  /*7630*/  ULDC.64 UR8, c[0x0][0x628] ;  /* 0x00018a0000087ab9 */ /* 0x000fe20000000a00 */
[----:B------:R-:W1:Y:S01]  /*7640*/  LDC R20, c[0x0][0x144] ;  /* 0x00005100ff147b82 */ /* 0x000e620000000800 */
[----:B------:R-:W-:Y:S01]  /*7650*/  ISETP.NE.U32.AND P0, PT, RZ, UR8, PT ;  /* 0x00000008ff007c0c */ /* 0x000fe2000bf05070 */
[----:B------:R-:W2:Y:S01]  /*7660*/  S2R R13, SR_CTAID.Y ;  /* 0x00000000000d7919 */ /* 0x000ea20000002600 */
[----:B------:R-:W-:Y:S01]  /*7670*/  ULDC UR10, c[0x0][0x150] ;  /* 0x00005400000a7ab9 */ /* 0x000fe20000000800 */
[----:B------:R-:W-:Y:S01]  /*7680*/  ULDC UR11, c[0x0][0x630] ;  /* 0x00018c00000b7ab9 */ /* 0x000fe20000000800 */
[----:B------:R-:W-:Y:S01]  /*7690*/  ISETP.NE.AND.EX P0, PT, RZ, UR9, PT, P0 ;  /* 0x00000009ff007c0c */ /* 0x000fe2000bf05300 */
[----:B------:R-:W-:Y:S01]  /*76a0*/  IMAD.MOV.U32 R4, RZ, RZ, R16 ;  /* 0x000000ffff047224 */ /* 0x000fe200078e0010 */
[----:B0-----:R-:W-:-:S05]  /*76b0*/  I2FP.F32.U32 R5, R15 ;  /* 0x0000000f00057245 */ /* 0x001fca0000201000 */
[----:B------:R-:W-:Y:S01]  /*76c0*/  FMUL R21, R5, UR10 ;  /* 0x0000000a05157c20 */ /* 0x000fe20008400000 */
[----:B------:R-:W-:-:S05]  /*76d0*/  IMAD.MOV.U32 R5, RZ, RZ, R17 ;  /* 0x000000ffff057224 */ /* 0x000fca00078e0011 */
[----:B--2---:R-:W-:Y:S05]  /*76e0*/  @!P0 BRA `(.L_x_175) ;  /* 0x0000000000288947 */ /* 0x004fea0003800000 */
[----:B------:R-:W-:Y:S02]  /*76f0*/  ULDC UR10, c[0x0][0x634] ;  /* 0x00018d00000a7ab9 */ /* 0x000fe40000000800 */
[----:B------:R-:W-:-:S05]  /*7700*/  IADD3 R5, P0, R16, UR10, RZ ;  /* 0x0000000a10057c10 */ /* 0x000fca000ff1e0ff */
[----:B------:R-:W-:-:S04]  /*7710*/  IMAD.X R19, RZ, RZ, R17, P0 ;  /* 0x000000ffff137224 */ /* 0x000fc800000e0611 */
[----:B------:R-:W-:-:S04]  /*7720*/  IMAD.WIDE.U32 R6, R19, UR8, RZ ;  /* 0x0000000813067c25 */ /* 0x000fc8000f8e00ff */
[----:B------:R-:W-:-:S04]  /*7730*/  IMAD.WIDE.U32 R6, P0, R5, UR9, R6 ;  /* 0x0000000905067c25 */ /* 0x000fc8000f800006 */
[----:B------:R-:W-:-:S04]  /*7740*/  IMAD.WIDE.U32 R4, R5, UR8, RZ ;  /* 0x0000000805047c25 */ /* 0x000fc8000f8e00ff */
[----:B------:R-:W-:Y:S01]  /*7750*/  IMAD.MOV.U32 R4, RZ, RZ, R7 ;  /* 0x000000ffff047224 */ /* 0x000fe200078e0007 */
[----:B------:R-:W-:Y:S01]  /*7760*/  IADD3 RZ, P1, R5, R6, RZ ;  /* 0x0000000605ff7210 */ /* 0x000fe20007f3e0ff */
[----:B------:R-:W-:-:S04]  /*7770*/  IMAD.X R5, RZ, RZ, RZ, P0 ;  /* 0x000000ffff057224 */ /* 0x000fc800000e06ff */
[----:B------:R-:W-:-:S08]  /*7780*/  IMAD.WIDE.U32.X R4, R19, UR9, R4, P1 ;  /* 0x0000000913047c25 */ /* 0x000fd000088e0404 */
.L_x_175:
[--C-:B------:R-:W-:Y:S01]  /*7790*/  SHF.R.U64 R14, R4, UR11, R5.reuse ;  /* 0x0000000b040e7c19 */ /* 0x100fe20008001205 */
[----:B------:R-:W0:Y:S01]  /*77a0*/  F2I.U32.TRUNC.NTZ R21, R21 ;  /* 0x0000001500157305 */ /* 0x000e22000020f000 */
[----:B------:R-:W-:Y:S01]  /*77b0*/  SHF.R.U32.HI R4, RZ, UR11, R5 ;  /* 0x0000000bff047c19 */ /* 0x000fe20008011605 */
[----:B------:R-:W-:Y:S01]  /*77c0*/  ULDC.64 UR8, c[0x0][0x620] ;  /* 0x0001880000087ab9 */ /* 0x000fe20000000a00 */
[----:B------:R-:W-:Y:S01]  /*77d0*/  IADD3 R7, P0, RZ, -R14, RZ ;  /* 0x8000000eff077210 */ /* 0x000fe20007f1e0ff */
[----:B------:R-:W-:Y:S01]  /*77e0*/  ULDC.64 UR10, c[0x0][0x640] ;  /* 0x00019000000a7ab9 */ /* 0x000fe20000000a00 */
[----:B------:R-:W2:Y:S03]  /*77f0*/  LDC R22, c[0x0][0x148] ;  /* 0x00005200ff167b82 */ /* 0x000ea60000000800 */
[----:B------:R-:W-:Y:S01]  /*7800*/  IMAD.X R4, RZ, RZ, ~R4, P0 ;  /* 0x000000ffff047224 */ /* 0x000fe200000e0e04 */
[----:B------:R-:W-:-:S03]  /*7810*/  ISETP.NE.U32.AND P0, PT, RZ, UR10, PT ;  /* 0x0000000aff007c0c */ /* 0x000fc6000bf05070 */
[----:B------:R-:W-:Y:S01]  /*7820*/  IMAD R6, R4, UR8, RZ ;  /* 0x0000000804067c24 */ /* 0x000fe2000f8e02ff */
[----:B------:R-:W-:Y:S01]  /*7830*/  ISETP.NE.AND.EX P0, PT, RZ, UR11, PT, P0 ;  /* 0x0000000bff007c0c */ /* 0x000fe2000bf05300 */
[----:B------:R-:W-:Y:S01]  /*7840*/  IMAD.WIDE.U32 R4, R7, UR8, R16 ;  /* 0x0000000807047c25 */ /* 0x000fe2000f8e0010 */
[----:B------:R-:W-:-:S03]  /*7850*/  ULDC UR8, c[0x0][0x618] ;  /* 0x0001860000087ab9 */ /* 0x000fc60000000800 */
[----:B------:R-:W-:Y:S01]  /*7860*/  IMAD R7, R7, UR9, R6 ;  /* 0x0000000907077c24 */ /* 0x000fe2000f8e0206 */
[----:B------:R-:W-:Y:S01]  /*7870*/  ULDC UR9, c[0x0][0x154] ;  /* 0x0000550000097ab9 */ /* 0x000fe20000000800 */
[----:B0-----:R-:W-:Y:S02]  /*7880*/  IMAD.MOV R6, RZ, RZ, -R21 ;  /* 0x000000ffff067224 */ /* 0x001fe400078e0a15 */
[----:B------:R-:W-:Y:S02]  /*7890*/  IMAD.IADD R5, R5, 0x1, R7 ;  /* 0x0000000105057824 */ /* 0x000fe400078e0207 */
[----:B-1----:R-:W-:Y:S01]  /*78a0*/  IMAD R15, R20, R6, R15 ;  /* 0x00000006140f7224 */ /* 0x002fe200078e020f */
[----:B------:R-:W-:Y:S02]  /*78b0*/  I2FP.F32.U32 R6, R13 ;  /* 0x0000000d00067245 */ /* 0x000fe40000201000 */
[--C-:B------:R-:W-:Y:S02]  /*78c0*/  SHF.R.U64 R19, R4, UR8, R5.reuse ;  /* 0x0000000804137c19 */ /* 0x100fe40008001205 */
[----:B------:R-:W-:Y:S01]  /*78d0*/  SHF.R.U32.HI R4, RZ, UR8, R5 ;  /* 0x00000008ff047c19 */ /* 0x000fe20008011605 */
[----:B------:R-:W-:Y:S01]  /*78e0*/  FMUL R6, R6, UR9 ;  /* 0x0000000906067c20 */ /* 0x000fe20008400000 */
[----:B------:R-:W-:-:S02]  /*78f0*/  ULDC UR8, c[0x0][0x608] ;  /* 0x0001820000087ab9 */ /* 0x000fc40000000800 */
[--C-:B------:R-:W-:Y:S01]  /*7900*/  SHF.R.U64 R21, R19, UR8, R4.reuse ;  /* 0x0000000813157c19 */ /* 0x100fe20008001204 */
[----:B------:R0:W1:Y:S01]  /*7910*/  F2I.U32.TRUNC.NTZ R24, R6 ;  /* 0x0000000600187305 */ /* 0x000062000020f000 */
[----:B------:R-:W-:Y:S01]  /*7920*/  SHF.R.U32.HI R4, RZ, UR8, R4 ;  /* 0x00000008ff047c19 */ /* 0x000fe20008011604 */
[----:B------:R-:W-:-:S03]  /*7930*/  ULDC UR8, c[0x0][0x658] ;  /* 0x0001960000087ab9 */ /* 0x000fc60000000800 */
[--C-:B------:R-:W-:Y:S02]  /*7940*/  SHF.R.U64 R20, R21, UR8, R4.reuse ;  /* 0x0000000815147c19 */ /* 0x100fe40008001204 */
[----:B------:R-:W-:-:S03]  /*7950*/  SHF.R.U32.HI R23, RZ, UR8, R4 ;  /* 0x00000008ff177c19 */ /* 0x000fc60008011604 */
[----:B------:R-:W-:Y:S02]  /*7960*/  IMAD.MOV.U32 R4, RZ, RZ, R20 ;  /* 0x000000ffff047224 */ /* 0x000fe400078e0014 */
[----:B------:R-:W-:Y:S01]  /*7970*/  IMAD.MOV.U32 R5, RZ, RZ, R23 ;  /* 0x000000ffff057224 */ /* 0x000fe200078e0017 */
[----:B0-----:R-:W-:Y:S06]  /*7980*/  @!P0 BRA `(.L_x_176) ;  /* 0x0000000000288947 */ /* 0x001fec0003800000 */
        /* <DEDUP_REMOVED lines=10> */
.L_x_176:
[----:B------:R-:W-:Y:S01]  /*7a30*/  ISETP.NE.AND P0, PT, R2, 0x1, PT ;  /* 0x000000010200780c */ /* 0x000fe20003f05270 */
[----:B------:R-:W-:Y:S01]  /*7a40*/  ULDC UR8, c[0x0][0x648] ;  /* 0x0001920000087ab9 */ /* 0x000fe20000000800 */
[----:B------:R-:W-:Y:S01]  /*7a50*/  LOP3.LUT R21, R21, UR7, RZ, 0xc0, !PT ;  /* 0x0000000715157c12 */ /* 0x000fe2000f8ec0ff */
[----:B-1----:R-:W-:Y:S01]  /*7a60*/  IMAD.MOV R24, RZ, RZ, -R24 ;  /* 0x000000ffff187224 */ /* 0x002fe200078e0a18 */
[----:B------:R-:W-:Y:S01]  /*7a70*/  SHF.R.U64 R4, R4, UR8, R5 ;  /* 0x0000000804047c19 */ /* 0x000fe20008001205 */
[----:B------:R-:W-:Y:S01]  /*7a80*/  ULDC UR8, c[0x0][0x638] ;  /* 0x00018e0000087ab9 */ /* 0x000fe20000000800 */
[----:B------:R-:W-:Y:S01]  /*7a90*/  LOP3.LUT R19, R19, UR4, RZ, 0xc0, !PT ;  /* 0x0000000413137c12 */ /* 0x000fe2000f8ec0ff */
[----:B------:R-:W-:Y:S01]  /*7aa0*/  ULDC UR9, c[0x0][0x610] ;  /* 0x0001840000097ab9 */ /* 0x000fe20000000800 */
[----:B------:R-:W-:Y:S02]  /*7ab0*/  IMAD.MOV.U32 R6, RZ, RZ, R14 ;  /* 0x000000ffff067224 */ /* 0x000fe400078e000e */
[----:B------:R-:W-:-:S02]  /*7ac0*/  IMAD.MOV R5, RZ, RZ, -R4 ;  /* 0x000000ffff057224 */ /* 0x000fc400078e0a04 */
[----:B------:R-:W-:Y:S02]  /*7ad0*/  IMAD R4, R4, UR5, R21 ;  /* 0x0000000504047c24 */ /* 0x000fe4000f8e0215 */
[----:B--2---:R-:W-:Y:S02]  /*7ae0*/  @P0 IMAD R15, R22, R24, R13 ;  /* 0x00000018160f0224 */ /* 0x004fe400078e020d */
[----:B------:R-:W-:Y:S01]  /*7af0*/  IMAD R20, R5, UR8, R20 ;  /* 0x0000000805147c24 */ /* 0x000fe2000f8e0214 */
[----:B------:R-:W-:Y:S01]  /*7b00*/  ULDC UR8, c[0x0][0x600] ;  /* 0x0001800000087ab9 */ /* 0x000fe20000000800 */
[----:B------:R-:W-:Y:S02]  /*7b10*/  IMAD R15, R4, UR9, R15 ;  /* 0x00000009040f7c24 */ /* 0x000fe4000f8e020f */
[----:B------:R-:W-:Y:S02]  /*7b20*/  IMAD R20, R20, UR8, R19 ;  /* 0x0000000814147c24 */ /* 0x000fe4000f8e0213 */
[----:B------:R-:W-:-:S03]  /*7b30*/  IMAD.MOV.U32 R4, RZ, RZ, 0x1 ;  /* 0x00000001ff047424 */ /* 0x000fc600078e00ff */
[----:B------:R-:W-:Y:S02]  /*7b40*/  SEL R19, R20, R15, !P0 ;  /* 0x0000000f14137207 */ /* 0x000fe40004000000 */
[----:B------:R-:W-:-:S07]  /*7b50*/  SEL R13, R15, R20, !P0 ;  /* 0x000000140f0d7207 */ /* 0x000fce0004000000 */
.L_x_174:
[----:B------:R-:W-:Y:S05]  /*7b60*/  BSYNC B1 ;  /* 0x0000000000017941 */ /* 0x000fea0003800000 */
.L_x_173:
[----:B------:R-:W-:-:S13]  /*7b70*/  LOP3.LUT P0, RZ, R4, 0xff, RZ, 0xc0, !PT ;  /* 0x000000ff04ff7812 */ /* 0x000fda000780c0ff */
[----:B------:R-:W-:Y:S05]  /*7b80*/  @P0 BRA `(.L_x_177) ;  /* 0xfffffff4002c0947 */ /* 0x000fea000383ffff */
[----:B------:R-:W-:Y:S05]  /*7b90*/  BSYNC B0 ;  /* 0x0000000000007941 */ /* 0x000fea0003800000 */
.L_x_166:
[----:B------:R-:W-:-:S03]  /*7ba0*/  UMOV UR8, 0xffffffff ;  /* 0xffffffff00087882 */ /* 0x000fc60000000000 */
[----:B------:R-:W-:Y:S05]  /*7bb0*/  BRA.DIV UR8, `(.L_x_178) ;  /* 0x0000000208cc7947 */ /* 0x000fea000b800000 */
[----:B------:R-:W-:-:S13]  /*7bc0*/  ELECT P6, URZ, PT ;  /* 0x00000000003f782f */ /* 0x000fda00038c0000 */
.L_x_190:
[----:B------:R-:W-:Y:S04]  /*7bd0*/  BSSY B0, `(.L_x_179) ;  /* 0x0000019000007945 */ /* 0x000fe80003800000 */
[----:B------:R-:W-:Y:S05]  /*7be0*/  @!P6 BRA `(.L_x_180) ;  /* 0x00000000005ce947 */ /* 0x000fea0003800000 */
[----:B------:R-:W-:-:S04]  /*7bf0*/  LOP3.LUT R18, R18, 0x2, RZ, 0xfc, !PT ;  /* 0x0000000212127812 */ /* 0x000fc800078efcff */
[----:B------:R-:W-:-:S13]  /*7c00*/  ISETP.NE.AND P0, PT, R18, 0x3, PT ;  /* 0x000000031200780c */ /* 0x000fda0003f05270 */
[----:B------:R-:W-:Y:S05]  /*7c10*/  @!P0 BRA `(.L_x_181) ;  /* 0x0000000000048947 */ /* 0x000fea0003800000 */
[----:B------:R-:W-:Y:S01]  /*7c20*/  BPT.TRAP 0x1 ;  /* 0x000000040000795c */ /* 0x000fe20000300000 */
.L_x_181:
[----:B------:R-:W0:Y:S01]  /*7c30*/  S2R R3, SR_CgaCtaId ;  /* 0x0000000000037919 */ /* 0x000e220000008800 */
[----:B------:R-:W-:Y:S02]  /*7c40*/  MOV R0, 0x400 ;  /* 0x0000040000007802 */ /* 0x000fe40000000f00 */
[----:B------:R-:W-:Y:S02]  /*7c50*/  SHF.L.U32 R2, R10, 0x1f, RZ ;  /* 0x0000001f0a027819 */ /* 0x000fe400000006ff */
[----:B0-----:R-:W-:-:S05]  /*7c60*/  LEA R0, R3, R0, 0x18 ;  /* 0x0000000003007211 */ /* 0x001fca00078ec0ff */
[----:B------:R-:W-:-:S04]  /*7c70*/  VIADD R0, R0, 0x10 ;  /* 0x0000001000007836 */ /* 0x000fc80000000000 */
[C---:B------:R-:W-:Y:S02]  /*7c80*/  IMAD R5, R9.reuse, 0x8, R0 ;  /* 0x0000000809057824 */ /* 0x040fe400078e0200 */
[----:B------:R-:W-:Y:S02]  /*7c90*/  VIADD R9, R9, 0x1 ;  /* 0x0000000109097836 */ /* 0x000fe40000000000 */
[----:B------:R-:W0:Y:S03]  /*7ca0*/  SYNCS.PHASECHK.TRANS64.TRYWAIT P0, [R5+URZ], R2 ;  /* 0x00000002050075a7 */ /* 0x000e26000800017f */
[----:B------:R-:W-:-:S04]  /*7cb0*/  ISETP.NE.AND P1, PT, R9, 0x2, PT ;  /* 0x000000020900780c */ /* 0x000fc80003f25270 */
[----:B------:R-:W-:Y:S02]  /*7cc0*/  SEL R3, RZ, 0x1, P1 ;  /* 0x00000001ff037807 */ /* 0x000fe40000800000 */
[----:B------:R-:W-:Y:S02]  /*7cd0*/  SEL R9, R9, RZ, P1 ;  /* 0x000000ff09097207 */ /* 0x000fe40000800000 */
[----:B------:R-:W-:Y:S01]  /*7ce0*/  LOP3.LUT R3, R10, R3, RZ, 0x3c, !PT ;  /* 0x000000030a037212 */ /* 0x000fe200078e3cff */
[----:B0-----:R-:W-:Y:S06]  /*7cf0*/  @!P0 BRA `(.L_x_182) ;  /* 0x00000000009c8947 */ /* 0x001fec0003800000 */
.L_x_191:
[----:B------:R-:W-:Y:S01]  /*7d00*/  IMAD R9, R9, 0x8, R0 ;  /* 0x0000000809097824 */ /* 0x000fe200078e0200 */
[----:B------:R-:W-:-:S07]  /*7d10*/  SHF.L.U32 R0, R3, 0x1f, RZ ;  /* 0x0000001f03007819 */ /* 0x000fce00000006ff */
.L_x_183:
[----:B-1----:R1:W2:Y:S02]  /*7d20*/  SYNCS.PHASECHK.TRANS64.TRYWAIT P0, [R9+URZ], R0 ;  /* 0x00000000090075a7 */ /* 0x0022a4000800017f */
[----:B--2---:R-:W-:Y:S05]  /*7d30*/  @!P0 NANOSLEEP.SYNCS 0x989680 ;  /* 0x009896800000895d */ /* 0x004fea0003900000 */
[----:B------:R-:W2:Y:S02]  /*7d40*/  @!P0 SYNCS.PHASECHK.TRANS64 P0, [R9+URZ], R0 ;  /* 0x00000000090085a7 */ /* 0x000ea4000800007f */
[----:B--2---:R-:W-:Y:S05]  /*7d50*/  @!P0 BRA `(.L_x_183) ;  /* 0xfffffffc00f08947 */ /* 0x004fea000383ffff */
.L_x_180:
[----:B------:R-:W-:Y:S05]  /*7d60*/  BSYNC B0 ;  /* 0x0000000000007941 */ /* 0x000fea0003800000 */
.L_x_179:
[----:B------:R-:W-:Y:S05]  /*7d70*/  EXIT ;  /* 0x000000000000794d */ /* 0x000fea0003800000 */
.L_x_21:
[----:B-1----:R1:W2:Y:S02]  /*7d80*/  SYNCS.PHASECHK.TRANS64.TRYWAIT P1, [R3+URZ], R0 ;  /* 0x00000000030075a7 */ /* 0x0022a4000802017f */
[----:B--2---:R-:W-:Y:S05]  /*7d90*/  @!P1 NANOSLEEP.SYNCS 0x989680 ;  /* 0x009896800000995d */ /* 0x004fea0003900000 */
[----:B------:R-:W2:Y:S02]  /*7da0*/  @!P1 SYNCS.PHASECHK.TRANS64 P1, [R3+URZ], R0 ;  /* 0x00000000030095a7 */ /* 0x000ea4000802007f */
[----:B--2---:R-:W-:Y:S05]  /*7db0*/  @!P1 BRA `(.L_x_21) ;  /* 0xfffffffc00f09947 */ /* 0x004fea000383ffff */
[----:B------:R-:W-:Y:S05]  /*7dc0*/  BRA `(.L_x_20) ;  /* 0xffffff9800707947 */ /* 0x000fea000383ffff */
.L_x_26:
[----:B-1----:R1:W2:Y:S02]  /*7dd0*/  SYNCS.PHASECHK.TRANS64.TRYWAIT P1, [R5+URZ], R4 ;  /* 0x00000004050075a7 */ /* 0x0022a4000802017f */
[----:B--2---:R-:W-:Y:S05]  /*7de0*/  @!P1 NANOSLEEP.SYNCS 0x989680 ;  /* 0x009896800000995d */ /* 0x004fea0003900000 */
[----:B------:R-:W2:Y:S02]  /*7df0*/  @!P1 SYNCS.PHASECHK.TRANS64 P1, [R5+URZ], R4 ;  /* 0x00000004050095a7 */ /* 0x000ea4000802007f */
[----:B--2---:R-:W-:Y:S05]  /*7e00*/  @!P1 BRA `(.L_x_26) ;  /* 0xfffffffc00f09947 */ /* 0x004fea000383ffff */
[----:B------:R-:W-:Y:S05]  /*7e10*/  BRA `(.L_x_25) ;  /* 0xffffff9c004c7947 */ /* 0x000fea000383ffff */
.L_x_167:
[----:B------:R-:W-:Y:S01]  /*7e20*/  BSSY B1, `(.L_x_184) ;  /* 0x0000006000017945 */ /* 0x000fe20003800000 */
[----:B------:R-:W-:-:S07]  /*7e30*/  IMAD.MOV.U32 R15, RZ, RZ, -0x1 ;  /* 0xffffffffff0f7424 */ /* 0x000fce00078e00ff */
[----:B------:R-:W-:Y:S05]  /*7e40*/  WARPSYNC.COLLECTIVE R15, `(.L_x_185) ;  /* 0x000000000f0c7348 */ /* 0x000fea0003c00000 */
[----:B------:R-:W-:Y:S02]  /*7e50*/  ELECT P6, UR62, PT ;  /* 0x00000000003e782f */ /* 0x000fe400038c0000 */
[----:B------:R-:W-:Y:S01]  /*7e60*/  MOV R14, UR62 ;  /* 0x0000003e000e7c02 */ /* 0x000fe20008000f00 */
[----:B------:R-:W-:Y:S10]  /*7e70*/  ENDCOLLECTIVE ;  /* 0x000000000000791b */ /* 0x000ff40003800000 */
.L_x_185:
[----:B------:R-:W-:Y:S05]  /*7e80*/  BSYNC B1 ;  /* 0x0000000000017941 */ /* 0x000fea0003800000 */
.L_x_184:
[----:B------:R-:W-:Y:S05]  /*7e90*/  BRA `(.L_x_186) ;  /* 0xfffffff000747947 */ /* 0x000fea000383ffff */
.L_x_170:
[----:B-1----:R1:W2:Y:S02]  /*7ea0*/  SYNCS.PHASECHK.TRANS64.TRYWAIT P0, [R20+URZ+0x10], R13 ;  /* 0x0000100d140075a7 */ /* 0x0022a4000800017f */
[----:B--2---:R-:W-:Y:S05]  /*7eb0*/  @!P0 NANOSLEEP.SYNCS 0x989680 ;  /* 0x009896800000895d */ /* 0x004fea0003900000 */
[----:B------:R-:W2:Y:S02]  /*7ec0*/  @!P0 SYNCS.PHASECHK.TRANS64 P0, [R20+URZ+0x10], R13 ;  /* 0x0000100d140085a7 */ /* 0x000ea4000800007f */
[----:B--2---:R-:W-:Y:S05]  /*7ed0*/  @!P0 BRA `(.L_x_170) ;  /* 0xfffffffc00f08947 */ /* 0x004fea000383ffff */
[----:B------:R-:W-:Y:S05]  /*7ee0*/  BRA `(.L_x_187) ;  /* 0xfffffff000b07947 */ /* 0x000fea000383ffff */
.L_x_178:
[----:B------:R-:W-:Y:S01]  /*7ef0*/  BSSY B0, `(.L_x_188) ;  /* 0x0000006000007945 */ /* 0x000fe20003800000 */
[----:B------:R-:W-:-:S07]  /*7f00*/  IMAD.MOV.U32 R15, RZ, RZ, -0x1 ;  /* 0xffffffffff0f7424 */ /* 0x000fce00078e00ff */
[----:B------:R-:W-:Y:S05]  /*7f10*/  WARPSYNC.COLLECTIVE R15, `(.L_x_189) ;  /* 0x000000000f0c7348 */ /* 0x000fea0003c00000 */
[----:B------:R-:W-:Y:S02]  /*7f20*/  ELECT P6, UR62, PT ;  /* 0x00000000003e782f */ /* 0x000fe400038c0000 */
[----:B------:R-:W-:Y:S01]  /*7f30*/  MOV R14, UR62 ;  /* 0x0000003e000e7c02 */ /* 0x000fe20008000f00 */
[----:B------:R-:W-:Y:S10]  /*7f40*/  ENDCOLLECTIVE ;  /* 0x000000000000791b */ /* 0x000ff40003800000 */
.L_x_189:
[----:B------:R-:W-:Y:S05]  /*7f50*/  BSYNC B0 ;  /* 0x0000000000007941 */ /* 0x000fea0003800000 */
.L_x_188:
[----:B------:R-:W-:Y:S05]  /*7f60*/  BRA `(.L_x_190) ;  /* 0xfffffffc00187947 */ /* 0x000fea000383ffff */
.L_x_182:
[----:B0-----:R0:W1:Y:S02]  /*7f70*/  SYNCS.PHASECHK.TRANS64.TRYWAIT P0, [R5+URZ], R2 ;  /* 0x00000002050075a7 */ /* 0x001064000800017f */
[----:B-1----:R-:W-:Y:S05]  /*7f80*/  @!P0 NANOSLEEP.SYNCS 0x989680 ;  /* 0x009896800000895d */ /* 0x002fea0003900000 */
[----:B------:R-:W1:Y:S02]  /*7f90*/  @!P0 SYNCS.PHASECHK.TRANS64 P0, [R5+URZ], R2 ;  /* 0x00000002050085a7 */ /* 0x000e64000800007f */
[----:B-1----:R-:W-:Y:S05]  /*7fa0*/  @!P0 BRA `(.L_x_182) ;  /* 0xfffffffc00f08947 */ /* 0x002fea000383ffff */
[----:B------:R-:W-:Y:S05]  /*7fb0*/  BRA `(.L_x_191) ;  /* 0xfffffffc00507947 */ /* 0x000fea000383ffff */
.L_x_192:
[----:B------:R-:W-:-:S00]  /*7fc0*/  BRA `(.L_x_192) ;  /* 0xfffffffc00fc7947 */ /* 0x000fc0000383ffff */
[----:B------:R-:W-:-:S00]  /*7fd0*/  NOP ;  /* 0x0000000000007918 */ /* 0x000fc00000000000 */
        /* <DEDUP_REMOVED lines=10> */
.L_x_193:


//--------------------- .nv.global.init           --------------------------
	.section	.nv.global.init,"aw",@progbits
.nv.global.init:
	.type		$str$22,@object
	.size		$str$22,($str$23 - $str$22)
$str$22:
        /*0000*/ 	.byte	0x6b, 0x5f, 0x74, 0x69, 0x6c, 0x65, 0x5f, 0x63, 0x6f, 0x75, 0x6e, 0x74, 0x20, 0x3e, 0x3d, 0x20
        /*0010*/ 	.byte	0x31, 0x00
	.type		$str$23,@object
	.size		$str$23,(__unnamed_1 - $str$23)
$str$23:
        /*0012*/ 	.byte	0x2f, 0x74, 0x6d, 0x70, 0x2f, 0x63, 0x75, 0x74, 0x6c, 0x61, 0x73, 0x73, 0x5f, 0x73, 0x77, 0x65
        /*0022*/ 	.byte	0x65, 0x70, 0x5f, 0x73, 0x72, 0x63, 0x2f, 0x69, 0x6e, 0x63, 0x6c, 0x75, 0x64, 0x65, 0x2f, 0x63
        /*0032*/ 	.byte	0x75, 0x74, 0x6c, 0x61, 0x73, 0x73, 0x2f, 0x67, 0x65, 0x6d, 0x6d, 0x2f, 0x63, 0x6f, 0x6c, 0x6c
        /*0042*/ 	.byte	0x65, 0x63, 0x74, 0x69, 0x76, 0x65, 0x2f, 0x73, 0x6d, 0x39, 0x30, 0x5f, 0x6d, 0x6d, 0x61, 0x5f
        /*0052*/ 	.byte	0x74, 0x6d, 0x61, 0x5f, 0x67, 0x6d, 0x6d, 0x61, 0x5f, 0x73, 0x73, 0x5f, 0x77, 0x61, 0x72, 0x70
        /*0062*/ 	.byte	0x73, 0x70, 0x65, 0x63, 0x69, 0x61, 0x6c, 0x69, 0x7a, 0x65, 0x64, 0x2e, 0x68, 0x70, 0x70, 0x00
	.type		__unnamed_1,@object
	.size		__unnamed_1,(.L_0 - __unnamed_1)
__unnamed_1:
        /*0072*/ 	.byte	0x76, 0x6f, 0x69, 0x64, 0x20, 0x63, 0x75, 0x74, 0x6c, 0x61, 0x73, 0x73, 0x3a, 0x3a, 0x67, 0x65
        /* <DEDUP_REMOVED lines=180> */
        /*0bc2*/ 	.byte	0x75, 0x74, 0x65, 0x3a, 0x3a, 0x69, 0x64, 0x65, 0x6e, 0x74, 0x69, 0x74, 0x79, 0x5d, 0x00
.L_0:


//--------------------- .nv.shared._ZN7cutlass13device_kernelINS_4gemm6kernel13GemmUniversalIN4cute5tupleIJiiiiEEENS1_10collective13CollectiveMmaINS1_34MainloopSm90TmaGmmaWarpSpecializedILi2ENS5_IJNS4_1CILi4EEENSA_ILi2EEENSA_ILi1EEEEEENS1_35KernelTmaWarpSpecializedCooperativeEEENS5_IJNSA_ILi128EEESH_NSA_ILi64EEEEEENS_6half_tENS5_IJlSD_lEEESK_SL_NS4_8TiledMMAINS4_8MMA_AtomIJNS4_4SM904GMMA26MMA_64x128x16_F32F16F16_SSILNSP_5MajorE0ELSR_0ELNSP_7ScaleInE1ELSS_1EEEEEENS4_6LayoutINS5_IJSC_SD_SD_EEENS5_IJSD_NSA_ILi0EEESX_EEEEENS5_IJNS4_10UnderscoreES10_S10_EEEEENS4_23SM90_TMA_LOAD_MULTICASTENS4_14ComposedLayoutINS4_7SwizzleILi3ELi4ELi3EEENS4_18smem_ptr_flag_bitsILi16EEENSV_INS5_IJNSA_ILi8EEESI_EEENS5_IJSI_SD_EEEEEEEvNS4_8identityES13_S1D_vS1E_EENS_8epilogue10collective6detail29Sm90TmaWarpSpecializedAdapterINS1H_15DefaultEpilogueISK_SL_SL_NS1G_6thread17LinearCombinationISK_Li1EffLNS1L_9ScaleType4KindE0ELNS_15FloatRoundStyleE2ESK_EENS1_15EpilogueDefaultEEEEEvvEEEEvNT_6ParamsE --------------------------
	.section	.nv.shared._ZN7cutlass13device_kernelINS_4gemm6kernel13GemmUniversalIN4cute5tupleIJiiiiEEENS1_10collective13CollectiveMmaINS1_34MainloopSm90TmaGmmaWarpSpecializedILi2ENS5_IJNS4_1CILi4EEENSA_ILi2EEENSA_ILi1EEEEEENS1_35KernelTmaWarpSpecializedCooperativeEEENS5_IJNSA_ILi128EEESH_NSA_ILi64EEEEEENS_6half_tENS5_IJlSD_lEEESK_SL_NS4_8TiledMMAINS4_8MMA_AtomIJNS4_4SM904GMMA26MMA_64x128x16_F32F16F16_SSILNSP_5MajorE0ELSR_0ELNSP_7ScaleInE1ELSS_1EEEEEENS4_6LayoutINS5_IJSC_SD_SD_EEENS5_IJSD_NSA_ILi0EEESX_EEEEENS5_IJNS4_10UnderscoreES10_S10_EEEEENS4_23SM90_TMA_LOAD_MULTICASTENS4_14ComposedLayoutINS4_7SwizzleILi3ELi4ELi3EEENS4_18smem_ptr_flag_bitsILi16EEENSV_INS5_IJNSA_ILi8EEESI_EEENS5_IJSI_SD_EEEEEEEvNS4_8identityES13_S1D_vS1E_EENS_8epilogue10collective6detail29Sm90TmaWarpSpecializedAdapterINS1H_15DefaultEpilogueISK_SL_SL_NS1G_6thread17LinearCombinationISK_Li1EffLNS1L_9ScaleType4KindE0ELNS_15FloatRoundStyleE2ESK_EENS1_15EpilogueDefaultEEEEEvvEEEEvNT_6ParamsE,"aw",@nobits
	.sectionflags	@""
	.align	16
	.zero		1024


//--------------------- .nv.shared.reserved.0     --------------------------
	.section	.nv.shared.reserved.0,"aw",@nobits
	.weak		__nv_reservedSMEM_offset_0_alias
	.size		__nv_reservedSMEM_offset_0_alias, 0, 0
	.other		__nv_reservedSMEM_offset_0_alias,@"STO_CUDA_RESERVED_SHARED STV_DEFAULT"
__nv_reservedSMEM_offset_0_alias:
	.zero		0


//--------------------- .nv.global                --------------------------
	.section	.nv.global,"aw",@nobits
.nv.global:
	.type		_ZN40_INTERNAL_c145e305_4_k_cu_3a84c95b_264734cute1_E,@object
	.size		_ZN40_INTERNAL_c145e305_4_k_cu_3a84c95b_264734cute1_E,(_ZN40_INTERNAL_c145e305_4_k_cu_3a84c95b_264734cuda3std3__45__cpo6cbeginE - _ZN40_INTERNAL_c145e305_4_k_cu_3a84c95b_264734cute1_E)
_ZN40_INTERNAL_c145e305_4_k_cu_3a84c95b_264734cute1_E:
	.zero		1
	.type		_ZN40_INTERNAL_c145e305_4_k_cu_3a84c95b_264734cuda3std3__45__cpo6cbeginE,@object
	.size		_ZN40_INTERNAL_c145e305_4_k_cu_3a84c95b_264734cuda3std3__45__cpo6cbeginE,(_ZN40_INTERNAL_c145e305_4_k_cu_3a84c95b_264734cuda3std3__48in_placeE - _ZN40_INTERNAL_c145e305_4_k_cu_3a84c95b_264734cuda3std3__45__cpo6cbeginE)
_ZN40_INTERNAL_c145e305_4_k_cu_3a84c95b_264734cuda3std3__45__cpo6cbeginE:
	.zero		1
	.type		_ZN40_INTERNAL_c145e305_4_k_cu_3a84c95b_264734cuda3std3__48in_placeE,@object
	.size		_ZN40_INTERNAL_c145e305_4_k_cu_3a84c95b_264734cuda3std3__48in_placeE,(_ZN40_INTERNAL_c145e305_4_k_cu_3a84c95b_264734cuda3std6ranges3__45__cpo9iter_moveE - _ZN40_INTERNAL_c145e305_4_k_cu_3a84c95b_264734cuda3std3__48in_placeE)
_ZN40_INTERNAL_c145e305_4_k_cu_3a84c95b_264734cuda3std3__48in_placeE:
	.zero		1
	.type		_ZN40_INTERNAL_c145e305_4_k_cu_3a84c95b_264734cuda3std6ranges3__45__cpo9iter_moveE,@object
	.size		_ZN40_INTERNAL_c145e305_4_k_cu_3a84c95b_264734cuda3std6ranges3__45__cpo9iter_moveE,(_ZN40_INTERNAL_c145e305_4_k_cu_3a84c95b_264734cuda3std3__45__cpo5beginE - _ZN40_INTERNAL_c145e305_4_k_cu_3a84c95b_264734cuda3std6ranges3__45__cpo9iter_moveE)
_ZN40_INTERNAL_c145e305_4_k_cu_3a84c95b_264734cuda3std6ranges3__45__cpo9iter_moveE:
	.zero		1
	.type		_ZN40_INTERNAL_c145e305_4_k_cu_3a84c95b_264734cuda3std3__45__cpo5beginE,@object
	.size		_ZN40_INTERNAL_c145e305_4_k_cu_3a84c95b_264734cuda3std3__45__cpo5beginE,(_ZN40_INTERNAL_c145e305_4_k_cu_3a84c95b_264734cuda3std3__442_GLOBAL__N__c145e305_4_k_cu_3a84c95b_264736ignoreE - _ZN40_INTERNAL_c145e305_4_k_cu_3a84c95b_264734cuda3std3__45__cpo5beginE)
_ZN40_INTERNAL_c145e305_4_k_cu_3a84c95b_264734cuda3std3__45__cpo5beginE:
	.zero		1
	.type		_ZN40_INTERNAL_c145e305_4_k_cu_3a84c95b_264734cuda3std3__442_GLOBAL__N__c145e305_4_k_cu_3a84c95b_264736ignoreE,@object
	.size		_ZN40_INTERNAL_c145e305_4_k_cu_3a84c95b_264734cuda3std3__442_GLOBAL__N__c145e305_4_k_cu_3a84c95b_264736ignoreE,(_ZN40_INTERNAL_c145e305_4_k_cu_3a84c95b_264734cute7productE - _ZN40_INTERNAL_c145e305_4_k_cu_3a84c95b_264734cuda3std3__442_GLOBAL__N__c145e305_4_k_cu_3a84c95b_264736ignoreE)
_ZN40_INTERNAL_c145e305_4_k_cu_3a84c95b_264734cuda3std3__442_GLOBAL__N__c145e305_4_k_cu_3a84c95b_264736ignoreE:
	.zero		1
	.type		_ZN40_INTERNAL_c145e305_4_k_cu_3a84c95b_264734cute7productE,@object
	.size		_ZN40_INTERNAL_c145e305_4_k_cu_3a84c95b_264734cute7productE,(_ZN40_INTERNAL_c145e305_4_k_cu_3a84c95b_264734cuda3std3__45__cpo3endE - _ZN40_INTERNAL_c145e305_4_k_cu_3a84c95b_264734cute7productE)
_ZN40_INTERNAL_c145e305_4_k_cu_3a84c95b_264734cute7productE:
	.zero		1
	.type		_ZN40_INTERNAL_c145e305_4_k_cu_3a84c95b_264734cuda3std3__45__cpo3endE,@object
	.size		_ZN40_INTERNAL_c145e305_4_k_cu_3a84c95b_264734cuda3std3__45__cpo3endE,(_ZN40_INTERNAL_c145e305_4_k_cu_3a84c95b_264734cuda3std3__419piecewise_constructE - _ZN40_INTERNAL_c145e305_4_k_cu_3a84c95b_264734cuda3std3__45__cpo3endE)
_ZN40_INTERNAL_c145e305_4_k_cu_3a84c95b_264734cuda3std3__45__cpo3endE:
	.zero		1
	.type		_ZN40_INTERNAL_c145e305_4_k_cu_3a84c95b_264734cuda3std3__419piecewise_constructE,@object
	.size		_ZN40_INTERNAL_c145e305_4_k_cu_3a84c95b_264734cuda3std3__419piecewise_constructE,(_ZN40_INTERNAL_c145e305_4_k_cu_3a84c95b_264734cuda3std3__45__cpo4cendE - _ZN40_INTERNAL_c145e305_4_k_cu_3a84c95b_264734cuda3std3__419piecewise_constructE)
_ZN40_INTERNAL_c145e305_4_k_cu_3a84c95b_264734cuda3std3__419piecewise_constructE:
	.zero		1
	.type		_ZN40_INTERNAL_c145e305_4_k_cu_3a84c95b_264734cuda3std3__45__cpo4cendE,@object
	.size		_ZN40_INTERNAL_c145e305_4_k_cu_3a84c95b_264734cuda3std3__45__cpo4cendE,(_ZN40_INTERNAL_c145e305_4_k_cu_3a84c95b_264734cuda3std6ranges3__45__cpo4swapE - _ZN40_INTERNAL_c145e305_4_k_cu_3a84c95b_264734cuda3std3__45__cpo4cendE)
_ZN40_INTERNAL_c145e305_4_k_cu_3a84c95b_264734cuda3std3__45__cpo4cendE:
	.zero		1
	.type		_ZN40_INTERNAL_c145e305_4_k_cu_3a84c95b_264734cuda3std6ranges3__45__cpo4swapE,@object
	.size		_ZN40_INTERNAL_c145e305_4_k_cu_3a84c95b_264734cuda3std6ranges3__45__cpo4swapE,(.L_8 - _ZN40_INTERNAL_c145e305_4_k_cu_3a84c95b_264734cuda3std6ranges3__45__cpo4swapE)
_ZN40_INTERNAL_c145e305_4_k_cu_3a84c95b_264734cuda3std6ranges3__45__cpo4swapE:
	.zero		1
.L_8:


//--------------------- .nv.constant0._ZN7cutlass13device_kernelINS_4gemm6kernel13GemmUniversalIN4cute5tupleIJiiiiEEENS1_10collective13CollectiveMmaINS1_34MainloopSm90TmaGmmaWarpSpecializedILi2ENS5_IJNS4_1CILi4EEENSA_ILi2EEENSA_ILi1EEEEEENS1_35KernelTmaWarpSpecializedCooperativeEEENS5_IJNSA_ILi128EEESH_NSA_ILi64EEEEEENS_6half_tENS5_IJlSD_lEEESK_SL_NS4_8TiledMMAINS4_8MMA_AtomIJNS4_4SM904GMMA26MMA_64x128x16_F32F16F16_SSILNSP_5MajorE0ELSR_0ELNSP_7ScaleInE1ELSS_1EEEEEENS4_6LayoutINS5_IJSC_SD_SD_EEENS5_IJSD_NSA_ILi0EEESX_EEEEENS5_IJNS4_10UnderscoreES10_S10_EEEEENS4_23SM90_TMA_LOAD_MULTICASTENS4_14ComposedLayoutINS4_7SwizzleILi3ELi4ELi3EEENS4_18smem_ptr_flag_bitsILi16EEENSV_INS5_IJNSA_ILi8EEESI_EEENS5_IJSI_SD_EEEEEEEvNS4_8identityES13_S1D_vS1E_EENS_8epilogue10collective6detail29Sm90TmaWarpSpecializedAdapterINS1H_15DefaultEpilogueISK_SL_SL_NS1G_6thread17LinearCombinationISK_Li1EffLNS1L_9ScaleType4KindE0ELNS_15FloatRoundStyleE2ESK_EENS1_15EpilogueDefaultEEEEEvvEEEEvNT_6ParamsE --------------------------
	.section	.nv.constant0._ZN7cutlass13device_kernelINS_4gemm6kernel13GemmUniversalIN4cute5tupleIJiiiiEEENS1_10collective13CollectiveMmaINS1_34MainloopSm90TmaGmmaWarpSpecializedILi2ENS5_IJNS4_1CILi4EEENSA_ILi2EEENSA_ILi1EEEEEENS1_35KernelTmaWarpSpecializedCooperativeEEENS5_IJNSA_ILi128EEESH_NSA_ILi64EEEEEENS_6half_tENS5_IJlSD_lEEESK_SL_NS4_8TiledMMAINS4_8MMA_AtomIJNS4_4SM904GMMA26MMA_64x128x16_F32F16F16_SSILNSP_5MajorE0ELSR_0ELNSP_7ScaleInE1ELSS_1EEEEEENS4_6LayoutINS5_IJSC_SD_SD_EEENS5_IJSD_NSA_ILi0EEESX_EEEEENS5_IJNS4_10UnderscoreES10_S10_EEEEENS4_23SM90_TMA_LOAD_MULTICASTENS4_14ComposedLayoutINS4_7SwizzleILi3ELi4ELi3EEENS4_18smem_ptr_flag_bitsILi16EEENSV_INS5_IJNSA_ILi8EEESI_EEENS5_IJSI_SD_EEEEEEEvNS4_8identityES13_S1D_vS1E_EENS_8epilogue10collective6detail29Sm90TmaWarpSpecializedAdapterINS1H_15DefaultEpilogueISK_SL_SL_NS1G_6thread17LinearCombinationISK_Li1EffLNS1L_9ScaleType4KindE0ELNS_15FloatRoundStyleE2ESK_EENS1_15EpilogueDefaultEEEEEvvEEEEvNT_6ParamsE,"a",@progbits
	.sectionflags	@""
	.align	4
.nv.constant0._ZN7cutlass13device_kernelINS_4gemm6kernel13GemmUniversalIN4cute5tupleIJiiiiEEENS1_10collective13CollectiveMmaINS1_34MainloopSm90TmaGmmaWarpSpecializedILi2ENS5_IJNS4_1CILi4EEENSA_ILi2EEENSA_ILi1EEEEEENS1_35KernelTmaWarpSpecializedCooperativeEEENS5_IJNSA_ILi128EEESH_NSA_ILi64EEEEEENS_6half_tENS5_IJlSD_lEEESK_SL_NS4_8TiledMMAINS4_8MMA_AtomIJNS4_4SM904GMMA26MMA_64x128x16_F32F16F16_SSILNSP_5MajorE0ELSR_0ELNSP_7ScaleInE1ELSS_1EEEEEENS4_6LayoutINS5_IJSC_SD_SD_EEENS5_IJSD_NSA_ILi0EEESX_EEEEENS5_IJNS4_10UnderscoreES10_S10_EEEEENS4_23SM90_TMA_LOAD_MULTICASTENS4_14ComposedLayoutINS4_7SwizzleILi3ELi4ELi3EEENS4_18smem_ptr_flag_bitsILi16EEENSV_INS5_IJNSA_ILi8EEESI_EEENS5_IJSI_SD_EEEEEEEvNS4_8identityES13_S1D_vS1E_EENS_8epilogue10collective6detail29Sm90TmaWarpSpecializedAdapterINS1H_15DefaultEpilogueISK_SL_SL_NS1G_6thread17LinearCombinationISK_Li1EffLNS1L_9ScaleType4KindE0ELNS_15FloatRoundStyleE2ESK_EENS1_15EpilogueDefaultEEEEEvvEEEEvNT_6ParamsE:
	.zero		1664


//--------------------- SYMBOLS --------------------------

	.type		.nv.reservedSmem.offset0,@object
	.size		.nv.reservedSmem.offset0,0x4
	.type		__assertfail,@function
